//
// Generated by NVIDIA NVVM Compiler
//
// Compiler Build ID: CL-36424714
// Cuda compilation tools, release 13.0, V13.0.88
// Based on NVVM 20.0.0
//

.version 9.0
.target sm_100
.address_size 64

	// .globl	_Z11findFactorsPib
.extern .func  (.param .b32 func_retval0) vprintf
(
	.param .b64 vprintf_param_0,
	.param .b64 vprintf_param_1
)
;
.global .align 1 .b8 $str[17] = {83, 112, 101, 99, 105, 97, 108, 32, 99, 97, 115, 101, 32, 37, 100, 10};
.global .align 1 .b8 $str$1[18] = {37, 100, 32, 100, 105, 118, 105, 100, 101, 115, 32, 98, 121, 32, 37, 100, 10};

.visible .entry _Z11findFactorsPib(
	.param .u64 .ptr .align 1 _Z11findFactorsPib_param_0,
	.param .u8 _Z11findFactorsPib_param_1
)
{
	.local .align 8 .b8 	__local_depot0[8];
	.reg .b64 	%SP;
	.reg .b64 	%SPL;
	.reg .pred 	%p<49>;
	.reg .b16 	%rs<71>;
	.reg .b32 	%r<125>;
	.reg .b64 	%rd<46>;
	.reg .b64 	%fd<4>;

	mov.u64 	%SPL, __local_depot0;
	cvta.local.u64 	%SP, %SPL;
	ld.param.u64 	%rd3, [_Z11findFactorsPib_param_0];
	ld.param.s8 	%rs25, [_Z11findFactorsPib_param_1];
	cvta.to.global.u64 	%rd4, %rd3;
	add.u64 	%rd5, %SP, 0;
	add.u64 	%rd1, %SPL, 0;
	mov.u32 	%r40, %tid.x;
	mov.u32 	%r41, %ntid.x;
	mov.u32 	%r42, %ctaid.x;
	mad.lo.s32 	%r1, %r41, %r42, %r40;
	cvt.rn.f64.s32 	%fd1, %r1;
	sqrt.rn.f64 	%fd2, %fd1;
	cvt.rmi.f64.f64 	%fd3, %fd2;
	cvt.rzi.s32.f64 	%r2, %fd3;
	mul.wide.s32 	%rd6, %r1, 4;
	add.s64 	%rd2, %rd4, %rd6;
	setp.lt.s32 	%p4, %r1, 4;
	@%p4 bra 	$L__BB0_3;
	setp.ne.s16 	%p5, %rs25, 0;
	@%p5 bra 	$L__BB0_5;
	cvt.u16.u32 	%rs29, %r1;
	and.b16  	%rs30, %rs29, 1;
	mul.lo.s32 	%r51, %r1, -1431655765;
	setp.lt.u32 	%p8, %r51, 1431655766;
	selp.b16 	%rs51, 0, %rs30, %p8;
	bra.uni 	$L__BB0_9;
$L__BB0_3:
	setp.lt.s32 	%p48, %r1, 2;
	setp.eq.s16 	%p9, %rs25, 0;
	@%p9 bra 	$L__BB0_10;
	st.local.u32 	[%rd1], %r1;
	mov.u64 	%rd13, $str;
	cvta.global.u64 	%rd14, %rd13;
	{ // callseq 2, 0
	.param .b64 param0;
	st.param.b64 	[param0], %rd14;
	.param .b64 param1;
	st.param.b64 	[param1], %rd5;
	.param .b32 retval0;
	call.uni (retval0), 
	vprintf, 
	(
	param0, 
	param1
	);
	ld.param.b32 	%r52, [retval0];
	} // callseq 2
	bra.uni 	$L__BB0_10;
$L__BB0_5:
	and.b32  	%r43, %r1, 1;
	setp.eq.b32 	%p6, %r43, 1;
	mov.b16 	%rs51, 1;
	@%p6 bra 	$L__BB0_7;
	mov.b32 	%r44, 2;
	st.local.v2.u32 	[%rd1], {%r1, %r44};
	mov.u64 	%rd7, $str$1;
	cvta.global.u64 	%rd8, %rd7;
	{ // callseq 0, 0
	.param .b64 param0;
	st.param.b64 	[param0], %rd8;
	.param .b64 param1;
	st.param.b64 	[param1], %rd5;
	.param .b32 retval0;
	call.uni (retval0), 
	vprintf, 
	(
	param0, 
	param1
	);
	ld.param.b32 	%r45, [retval0];
	} // callseq 0
	mov.b16 	%rs51, 0;
$L__BB0_7:
	mul.lo.s32 	%r47, %r1, -1431655765;
	setp.gt.u32 	%p7, %r47, 1431655765;
	@%p7 bra 	$L__BB0_9;
	mov.b32 	%r48, 3;
	st.local.v2.u32 	[%rd1], {%r1, %r48};
	mov.u64 	%rd10, $str$1;
	cvta.global.u64 	%rd11, %rd10;
	{ // callseq 1, 0
	.param .b64 param0;
	st.param.b64 	[param0], %rd11;
	.param .b64 param1;
	st.param.b64 	[param1], %rd5;
	.param .b32 retval0;
	call.uni (retval0), 
	vprintf, 
	(
	param0, 
	param1
	);
	ld.param.b32 	%r49, [retval0];
	} // callseq 1
	mov.b16 	%rs51, 0;
$L__BB0_9:
	setp.eq.s16 	%p48, %rs51, 0;
$L__BB0_10:
	@%p48 bra 	$L__BB0_49;
	setp.lt.s32 	%p10, %r2, 5;
	@%p10 bra 	$L__BB0_48;
	setp.ne.s16 	%p11, %rs25, 0;
	@%p11 bra 	$L__BB0_20;
	add.s32 	%r91, %r2, -5;
	mul.hi.u32 	%r92, %r91, -1431655765;
	shr.u32 	%r93, %r92, 2;
	add.s32 	%r3, %r93, 1;
	and.b32  	%r4, %r3, 3;
	setp.lt.u32 	%p26, %r91, 18;
	mov.b16 	%rs57, 1;
	mov.b32 	%r119, 5;
	@%p26 bra 	$L__BB0_17;
	and.b32  	%r95, %r3, 2147483644;
	neg.s32 	%r115, %r95;
	mov.b16 	%rs57, 1;
	mov.b32 	%r116, 0;
$L__BB0_15:
	add.s32 	%r96, %r116, 5;
	rem.s32 	%r97, %r1, %r96;
	setp.eq.s32 	%p27, %r97, 0;
	add.s32 	%r98, %r116, 7;
	rem.s32 	%r99, %r1, %r98;
	setp.eq.s32 	%p28, %r99, 0;
	or.pred  	%p29, %p27, %p28;
	add.s32 	%r100, %r116, 11;
	rem.s32 	%r101, %r1, %r100;
	setp.eq.s32 	%p30, %r101, 0;
	or.pred  	%p31, %p29, %p30;
	add.s32 	%r102, %r116, 13;
	rem.s32 	%r103, %r1, %r102;
	setp.eq.s32 	%p32, %r103, 0;
	or.pred  	%p33, %p31, %p32;
	add.s32 	%r104, %r116, 17;
	rem.s32 	%r105, %r1, %r104;
	setp.eq.s32 	%p34, %r105, 0;
	or.pred  	%p35, %p33, %p34;
	add.s32 	%r106, %r116, 19;
	rem.s32 	%r107, %r1, %r106;
	setp.eq.s32 	%p36, %r107, 0;
	or.pred  	%p37, %p35, %p36;
	add.s32 	%r108, %r116, 23;
	rem.s32 	%r109, %r1, %r108;
	setp.eq.s32 	%p38, %r109, 0;
	or.pred  	%p39, %p37, %p38;
	add.s32 	%r110, %r116, 25;
	rem.s32 	%r111, %r1, %r110;
	setp.eq.s32 	%p41, %r111, 0;
	selp.b16 	%rs47, 0, %rs57, %p39;
	selp.b16 	%rs57, 0, %rs47, %p41;
	add.s32 	%r116, %r116, 24;
	add.s32 	%r115, %r115, 4;
	setp.ne.s32 	%p42, %r115, 0;
	@%p42 bra 	$L__BB0_15;
	add.s32 	%r119, %r116, 5;
$L__BB0_17:
	setp.eq.s32 	%p43, %r4, 0;
	@%p43 bra 	$L__BB0_47;
	neg.s32 	%r118, %r4;
$L__BB0_19:
	.pragma "nounroll";
	rem.s32 	%r112, %r1, %r119;
	setp.eq.s32 	%p44, %r112, 0;
	add.s32 	%r113, %r119, 2;
	rem.s32 	%r114, %r1, %r113;
	setp.eq.s32 	%p45, %r114, 0;
	selp.b16 	%rs48, 0, %rs57, %p45;
	selp.b16 	%rs57, 0, %rs48, %p44;
	add.s32 	%r118, %r118, 1;
	setp.eq.s32 	%p46, %r118, 0;
	add.s32 	%r119, %r119, 6;
	@%p46 bra 	$L__BB0_47;
	bra.uni 	$L__BB0_19;
$L__BB0_20:
	add.s32 	%r55, %r2, -5;
	mul.hi.u32 	%r56, %r55, -1431655765;
	shr.u32 	%r57, %r56, 2;
	add.s32 	%r17, %r57, 1;
	and.b32  	%r18, %r17, 3;
	setp.lt.u32 	%p12, %r55, 18;
	mov.b16 	%rs57, 1;
	mov.b32 	%r122, 5;
	@%p12 bra 	$L__BB0_40;
	and.b32  	%r59, %r17, 2147483644;
	neg.s32 	%r120, %r59;
	mov.b16 	%rs57, 1;
	mov.b32 	%r121, 13;
	mov.u64 	%rd16, $str$1;
$L__BB0_22:
	add.s32 	%r22, %r121, -8;
	rem.s32 	%r60, %r1, %r22;
	setp.ne.s32 	%p13, %r60, 0;
	@%p13 bra 	$L__BB0_24;
	st.local.v2.u32 	[%rd1], {%r1, %r22};
	cvta.global.u64 	%rd17, %rd16;
	{ // callseq 3, 0
	.param .b64 param0;
	st.param.b64 	[param0], %rd17;
	.param .b64 param1;
	st.param.b64 	[param1], %rd5;
	.param .b32 retval0;
	call.uni (retval0), 
	vprintf, 
	(
	param0, 
	param1
	);
	ld.param.b32 	%r61, [retval0];
	} // callseq 3
	mov.b16 	%rs57, 0;
$L__BB0_24:
	add.s32 	%r23, %r121, -6;
	rem.s32 	%r63, %r1, %r23;
	setp.ne.s32 	%p14, %r63, 0;
	@%p14 bra 	$L__BB0_26;
	st.local.v2.u32 	[%rd1], {%r1, %r23};
	cvta.global.u64 	%rd20, %rd16;
	{ // callseq 4, 0
	.param .b64 param0;
	st.param.b64 	[param0], %rd20;
	.param .b64 param1;
	st.param.b64 	[param1], %rd5;
	.param .b32 retval0;
	call.uni (retval0), 
	vprintf, 
	(
	param0, 
	param1
	);
	ld.param.b32 	%r64, [retval0];
	} // callseq 4
	mov.b16 	%rs57, 0;
$L__BB0_26:
	add.s32 	%r24, %r121, -2;
	rem.s32 	%r66, %r1, %r24;
	setp.ne.s32 	%p15, %r66, 0;
	@%p15 bra 	$L__BB0_28;
	st.local.v2.u32 	[%rd1], {%r1, %r24};
	cvta.global.u64 	%rd23, %rd16;
	{ // callseq 5, 0
	.param .b64 param0;
	st.param.b64 	[param0], %rd23;
	.param .b64 param1;
	st.param.b64 	[param1], %rd5;
	.param .b32 retval0;
	call.uni (retval0), 
	vprintf, 
	(
	param0, 
	param1
	);
	ld.param.b32 	%r67, [retval0];
	} // callseq 5
	mov.b16 	%rs57, 0;
$L__BB0_28:
	add.s32 	%r25, %r121, 12;
	rem.s32 	%r69, %r1, %r121;
	setp.ne.s32 	%p16, %r69, 0;
	@%p16 bra 	$L__BB0_30;
	st.local.v2.u32 	[%rd1], {%r1, %r121};
	cvta.global.u64 	%rd26, %rd16;
	{ // callseq 6, 0
	.param .b64 param0;
	st.param.b64 	[param0], %rd26;
	.param .b64 param1;
	st.param.b64 	[param1], %rd5;
	.param .b32 retval0;
	call.uni (retval0), 
	vprintf, 
	(
	param0, 
	param1
	);
	ld.param.b32 	%r70, [retval0];
	} // callseq 6
	mov.b16 	%rs57, 0;
$L__BB0_30:
	add.s32 	%r26, %r121, 4;
	rem.s32 	%r72, %r1, %r26;
	setp.ne.s32 	%p17, %r72, 0;
	@%p17 bra 	$L__BB0_32;
	st.local.v2.u32 	[%rd1], {%r1, %r26};
	cvta.global.u64 	%rd29, %rd16;
	{ // callseq 7, 0
	.param .b64 param0;
	st.param.b64 	[param0], %rd29;
	.param .b64 param1;
	st.param.b64 	[param1], %rd5;
	.param .b32 retval0;
	call.uni (retval0), 
	vprintf, 
	(
	param0, 
	param1
	);
	ld.param.b32 	%r73, [retval0];
	} // callseq 7
	mov.b16 	%rs57, 0;
$L__BB0_32:
	add.s32 	%r27, %r121, 6;
	rem.s32 	%r75, %r1, %r27;
	setp.ne.s32 	%p18, %r75, 0;
	@%p18 bra 	$L__BB0_34;
	st.local.v2.u32 	[%rd1], {%r1, %r27};
	cvta.global.u64 	%rd32, %rd16;
	{ // callseq 8, 0
	.param .b64 param0;
	st.param.b64 	[param0], %rd32;
	.param .b64 param1;
	st.param.b64 	[param1], %rd5;
	.param .b32 retval0;
	call.uni (retval0), 
	vprintf, 
	(
	param0, 
	param1
	);
	ld.param.b32 	%r76, [retval0];
	} // callseq 8
	mov.b16 	%rs57, 0;
$L__BB0_34:
	add.s32 	%r28, %r121, 10;
	rem.s32 	%r78, %r1, %r28;
	setp.ne.s32 	%p19, %r78, 0;
	@%p19 bra 	$L__BB0_36;
	st.local.v2.u32 	[%rd1], {%r1, %r28};
	cvta.global.u64 	%rd35, %rd16;
	{ // callseq 9, 0
	.param .b64 param0;
	st.param.b64 	[param0], %rd35;
	.param .b64 param1;
	st.param.b64 	[param1], %rd5;
	.param .b32 retval0;
	call.uni (retval0), 
	vprintf, 
	(
	param0, 
	param1
	);
	ld.param.b32 	%r79, [retval0];
	} // callseq 9
	mov.b16 	%rs57, 0;
$L__BB0_36:
	rem.s32 	%r81, %r1, %r25;
	setp.ne.s32 	%p20, %r81, 0;
	@%p20 bra 	$L__BB0_38;
	st.local.v2.u32 	[%rd1], {%r1, %r25};
	cvta.global.u64 	%rd38, %rd16;
	{ // callseq 10, 0
	.param .b64 param0;
	st.param.b64 	[param0], %rd38;
	.param .b64 param1;
	st.param.b64 	[param1], %rd5;
	.param .b32 retval0;
	call.uni (retval0), 
	vprintf, 
	(
	param0, 
	param1
	);
	ld.param.b32 	%r82, [retval0];
	} // callseq 10
	mov.b16 	%rs57, 0;
$L__BB0_38:
	add.s32 	%r121, %r121, 24;
	add.s32 	%r120, %r120, 4;
	setp.ne.s32 	%p21, %r120, 0;
	@%p21 bra 	$L__BB0_22;
	add.s32 	%r122, %r121, -8;
$L__BB0_40:
	setp.eq.s32 	%p22, %r18, 0;
	@%p22 bra 	$L__BB0_47;
	add.s32 	%r124, %r122, 2;
	neg.s32 	%r123, %r18;
	mov.u64 	%rd40, $str$1;
$L__BB0_42:
	.pragma "nounroll";
	add.s32 	%r37, %r124, -2;
	rem.s32 	%r84, %r1, %r37;
	setp.ne.s32 	%p23, %r84, 0;
	@%p23 bra 	$L__BB0_44;
	st.local.v2.u32 	[%rd1], {%r1, %r37};
	cvta.global.u64 	%rd41, %rd40;
	{ // callseq 11, 0
	.param .b64 param0;
	st.param.b64 	[param0], %rd41;
	.param .b64 param1;
	st.param.b64 	[param1], %rd5;
	.param .b32 retval0;
	call.uni (retval0), 
	vprintf, 
	(
	param0, 
	param1
	);
	ld.param.b32 	%r85, [retval0];
	} // callseq 11
	mov.b16 	%rs57, 0;
$L__BB0_44:
	rem.s32 	%r87, %r1, %r124;
	setp.ne.s32 	%p24, %r87, 0;
	@%p24 bra 	$L__BB0_46;
	st.local.v2.u32 	[%rd1], {%r1, %r124};
	cvta.global.u64 	%rd44, %rd40;
	{ // callseq 12, 0
	.param .b64 param0;
	st.param.b64 	[param0], %rd44;
	.param .b64 param1;
	st.param.b64 	[param1], %rd5;
	.param .b32 retval0;
	call.uni (retval0), 
	vprintf, 
	(
	param0, 
	param1
	);
	ld.param.b32 	%r88, [retval0];
	} // callseq 12
	mov.b16 	%rs57, 0;
$L__BB0_46:
	add.s32 	%r124, %r124, 6;
	add.s32 	%r123, %r123, 1;
	setp.ne.s32 	%p25, %r123, 0;
	@%p25 bra 	$L__BB0_42;
$L__BB0_47:
	and.b16  	%rs49, %rs57, 255;
	setp.eq.s16 	%p47, %rs49, 0;
	@%p47 bra 	$L__BB0_49;
$L__BB0_48:
	st.global.u32 	[%rd2], %r1;
$L__BB0_49:
	ret;

}


// ===== COMPILED SASS (sm_100) =====

	.target	sm_100

	.elftype	@"ET_EXEC"


//--------------------- .note.nv.tkinfo           --------------------------
	.section	.note.nv.tkinfo,"",@"SHT_NOTE"
	.sectionflags	@"SHF_NOTE_NV_TKINFO"
	.tkinfo
        /*0018*/ 	.word	0x00000002
        /*0030*/ 	.string	""
        /*0030*/ 	.string	"ptxas"
        /*0030*/ 	.string	"Cuda compilation tools, release 13.0, V13.0.88"
        /*0030*/ 	.string	"Build cuda_13.0.r13.0/compiler.36424714_0"
        /*0030*/ 	.string	"-arch sm_100 -m 64 "



//--------------------- .note.nv.cuinfo           --------------------------
	.section	.note.nv.cuinfo,"",@"SHT_NOTE"
	.sectionflags	@"SHF_NOTE_NV_CUINFO"
        /*0018*/ 	.short	0x0002
        /*001a*/ 	.short	0x0064
        /*001c*/ 	.short	0x0082
	.zero		2


//--------------------- .nv.info                  --------------------------
	.section	.nv.info,"",@"SHT_CUDA_INFO"
	.align	4


	//----- nvinfo : EIATTR_REGCOUNT
	.align		4
        /*0000*/ 	.byte	0x04, 0x2f
        /*0002*/ 	.short	(.L_3 - .L_2)
	.align		4
.L_2:
        /*0004*/ 	.word	index@(_Z11findFactorsPib)
        /*0008*/ 	.word	0x00000020


	//----- nvinfo : EIATTR_FRAME_SIZE
	.align		4
.L_3:
        /*000c*/ 	.byte	0x04, 0x11
        /*000e*/ 	.short	(.L_5 - .L_4)
	.align		4
.L_4:
        /*0010*/ 	.word	index@($__internal_0_$__cuda_sm20_dsqrt_rn_f64_mediumpath_v1)
        /*0014*/ 	.word	0x00000008


	//----- nvinfo : EIATTR_FRAME_SIZE
	.align		4
.L_5:
        /*0018*/ 	.byte	0x04, 0x11
        /*001a*/ 	.short	(.L_7 - .L_6)
	.align		4
.L_6:
        /*001c*/ 	.word	index@(_Z11findFactorsPib)
        /*0020*/ 	.word	0x00000008


	//----- nvinfo : EIATTR_MIN_STACK_SIZE
	.align		4
.L_7:
        /*0024*/ 	.byte	0x04, 0x12
        /*0026*/ 	.short	(.L_9 - .L_8)
	.align		4
.L_8:
        /*0028*/ 	.word	index@(_Z11findFactorsPib)
        /*002c*/ 	.word	0x00000008
.L_9:


//--------------------- .nv.compat                --------------------------
	.section	.nv.compat,"",@"SHT_CUDA_COMPAT_INFO"
	.align	4
        /*0000*/ 	.byte	0x02, 0x09, 0x00, 0x00, 0x02, 0x02, 0x01, 0x00, 0x02, 0x05, 0x05, 0x00, 0x03, 0x07, 0x01, 0x01
        /*0010*/ 	.byte	0x02, 0x03, 0x00, 0x00, 0x02, 0x06, 0x01, 0x00, 0x04, 0x0b, 0x08, 0x00, 0x01, 0x00, 0x00, 0x00
        /*0020*/ 	.byte	0x00, 0x00, 0x00, 0x00


//--------------------- .nv.info._Z11findFactorsPib --------------------------
	.section	.nv.info._Z11findFactorsPib,"",@"SHT_CUDA_INFO"
	.sectionflags	@""
	.align	4


	//----- nvinfo : EIATTR_CUDA_API_VERSION
	.align		4
        /*0000*/ 	.byte	0x04, 0x37
        /*0002*/ 	.short	(.L_11 - .L_10)
.L_10:
        /*0004*/ 	.word	0x00000082


	//----- nvinfo : EIATTR_KPARAM_INFO
	.align		4
.L_11:
        /*0008*/ 	.byte	0x04, 0x17
        /*000a*/ 	.short	(.L_13 - .L_12)
.L_12:
        /*000c*/ 	.word	0x00000000
        /*0010*/ 	.short	0x0001
        /*0012*/ 	.short	0x0008
        /*0014*/ 	.byte	0x00, 0xf0, 0x05, 0x00


	//----- nvinfo : EIATTR_KPARAM_INFO
	.align		4
.L_13:
        /*0018*/ 	.byte	0x04, 0x17
        /*001a*/ 	.short	(.L_15 - .L_14)
.L_14:
        /*001c*/ 	.word	0x00000000
        /*0020*/ 	.short	0x0000
        /*0022*/ 	.short	0x0000
        /*0024*/ 	.byte	0x00, 0xf5, 0x21, 0x00


	//----- nvinfo : EIATTR_SPARSE_MMA_MASK
	.align		4
.L_15:
        /*0028*/ 	.byte	0x03, 0x50
        /*002a*/ 	.short	0x0000


	//----- nvinfo : EIATTR_MAXREG_COUNT
	.align		4
        /*002c*/ 	.byte	0x03, 0x1b
        /*002e*/ 	.short	0x00ff


	//----- nvinfo : EIATTR_EXTERNS
	.align		4
        /*0030*/ 	.byte	0x04, 0x0f
        /*0032*/ 	.short	(.L_17 - .L_16)


	//   ....[0]....
	.align		4
.L_16:
        /*0034*/ 	.word	index@(vprintf)


	//----- nvinfo : EIATTR_MERCURY_ISA_VERSION
	.align		4
.L_17:
        /*0038*/ 	.byte	0x03, 0x5f
        /*003a*/ 	.short	0x0101


	//----- nvinfo : EIATTR_VRC_CTA_INIT_COUNT
	.align		4
        /*003c*/ 	.byte	0x02, 0x4a
	.zero		1
	.zero		1


	//----- nvinfo : EIATTR_SYSCALL_OFFSETS
	.align		4
        /*0040*/ 	.byte	0x04, 0x46
        /*0042*/ 	.short	(.L_19 - .L_18)


	//   ....[0]....
.L_18:
        /*0044*/ 	.word	0x000003c0


	//   ....[1]....
        /*0048*/ 	.word	0x000004d0


	//   ....[2]....
        /*004c*/ 	.word	0x00000630


	//   ....[3]....
        /*0050*/ 	.word	0x00001af0


	//   ....[4]....
        /*0054*/ 	.word	0x00001d50


	//   ....[5]....
        /*0058*/ 	.word	0x00001fb0


	//   ....[6]....
        /*005c*/ 	.word	0x00002220


	//   ....[7]....
        /*0060*/ 	.word	0x00002480


	//   ....[8]....
        /*0064*/ 	.word	0x000026e0


	//   ....[9]....
        /*0068*/ 	.word	0x00002940


	//   ....[10]....
        /*006c*/ 	.word	0x00002ba0


	//   ....[11]....
        /*0070*/ 	.word	0x00002ed0


	//   ....[12]....
        /*0074*/ 	.word	0x00003130


	//----- nvinfo : EIATTR_EXIT_INSTR_OFFSETS
	.align		4
.L_19:
        /*0078*/ 	.byte	0x04, 0x1c
        /*007a*/ 	.short	(.L_21 - .L_20)


	//   ....[0]....
.L_20:
        /*007c*/ 	.word	0x00000660


	//   ....[1]....
        /*0080*/ 	.word	0x000031b0


	//   ....[2]....
        /*0084*/ 	.word	0x000031f0


	//----- nvinfo : EIATTR_CRS_STACK_SIZE
	.align		4
.L_21:
        /*0088*/ 	.byte	0x04, 0x1e
        /*008a*/ 	.short	(.L_23 - .L_22)
.L_22:
        /*008c*/ 	.word	0x00000000


	//----- nvinfo : EIATTR_CBANK_PARAM_SIZE
	.align		4
.L_23:
        /*0090*/ 	.byte	0x03, 0x19
        /*0092*/ 	.short	0x0009


	//----- nvinfo : EIATTR_PARAM_CBANK
	.align		4
        /*0094*/ 	.byte	0x04, 0x0a
        /*0096*/ 	.short	(.L_25 - .L_24)
	.align		4
.L_24:
        /*0098*/ 	.word	index@(.nv.constant0._Z11findFactorsPib)
        /*009c*/ 	.short	0x0380
        /*009e*/ 	.short	0x0009


	//----- nvinfo : EIATTR_SW_WAR
	.align		4
.L_25:
        /*00a0*/ 	.byte	0x04, 0x36
        /*00a2*/ 	.short	(.L_27 - .L_26)
.L_26:
        /*00a4*/ 	.word	0x00000008
.L_27:


//--------------------- .nv.callgraph             --------------------------
	.section	.nv.callgraph,"",@"SHT_CUDA_CALLGRAPH"
	.align	4
	.sectionentsize	8
	.align		4
        /*0000*/ 	.word	0x00000000
	.align		4
        /*0004*/ 	.word	0xffffffff
	.align		4
        /*0008*/ 	.word	index@(_Z11findFactorsPib)
	.align		4
        /*000c*/ 	.word	index@(vprintf)
	.align		4
        /*0010*/ 	.word	0x00000000
	.align		4
        /*0014*/ 	.word	0xfffffffe
	.align		4
        /*0018*/ 	.word	0x00000000
	.align		4
        /*001c*/ 	.word	0xfffffffd
	.align		4
        /*0020*/ 	.word	0x00000000
	.align		4
        /*0024*/ 	.word	0xfffffffc


//--------------------- .nv.constant4             --------------------------
	.section	.nv.constant4,"a",@progbits
	.align	8
	.align		8
.nv.constant4:
        /*0000*/ 	.dword	vprintf
	.align		8
        /*0008*/ 	.dword	$str
	.align		8
        /*0010*/ 	.dword	$str$1


//--------------------- .text._Z11findFactorsPib  --------------------------
	.section	.text._Z11findFactorsPib,"ax",@progbits
	.align	128
        .global         _Z11findFactorsPib
        .type           _Z11findFactorsPib,@function
        .size           _Z11findFactorsPib,(.L_x_63 - _Z11findFactorsPib)
        .other          _Z11findFactorsPib,@"STO_CUDA_ENTRY STV_DEFAULT"
_Z11findFactorsPib:
.text._Z11findFactorsPib:
[----:B------:R-:W0:Y:S01]  /*0000*/  LDC R1, c[0x0][0x37c] ;  /* 0x0000df00ff017b82 */ /* 0x000e220000000800 */
[----:B------:R-:W1:Y:S01]  /*0010*/  S2R R2, SR_TID.X ;  /* 0x0000000000027919 */ /* 0x000e620000002100 */
[----:B------:R-:W2:Y:S01]  /*0020*/  LDCU UR5, c[0x0][0x2fc] ;  /* 0x00005f80ff0577ac */ /* 0x000ea20008000800 */
[----:B------:R-:W-:Y:S01]  /*0030*/  IMAD.MOV.U32 R10, RZ, RZ, 0x0 ;  /* 0x00000000ff0a7424 */ /* 0x000fe200078e00ff */
[----:B------:R-:W-:Y:S01]  /*0040*/  BSSY.RECONVERGENT B0, `(.L_x_0) ;  /* 0x000001a000007945 */ /* 0x000fe20003800200 */
[----:B------:R-:W1:Y:S01]  /*0050*/  S2R R3, SR_CTAID.X ;  /* 0x0000000000037919 */ /* 0x000e620000002500 */
[----:B------:R-:W1:Y:S01]  /*0060*/  LDCU UR4, c[0x0][0x360] ;  /* 0x00006c00ff0477ac */ /* 0x000e620008000800 */
[----:B------:R-:W-:Y:S02]  /*0070*/  IMAD.MOV.U32 R11, RZ, RZ, 0x3fd80000 ;  /* 0x3fd80000ff0b7424 */ /* 0x000fe400078e00ff */
[----:B0-----:R-:W-:Y:S02]  /*0080*/  VIADD R1, R1, 0xfffffff8 ;  /* 0xfffffff801017836 */ /* 0x001fe40000000000 */
[----:B-1----:R-:W-:Y:S01]  /*0090*/  IMAD R2, R3, UR4, R2 ;  /* 0x0000000403027c24 */ /* 0x002fe2000f8e0202 */
[----:B------:R-:W0:Y:S03]  /*00a0*/  LDCU UR4, c[0x0][0x2f8] ;  /* 0x00005f00ff0477ac */ /* 0x000e260008000800 */
[----:B------:R-:W1:Y:S08]  /*00b0*/  I2F.F64 R4, R2 ;  /* 0x0000000200047312 */ /* 0x000e700000201c00 */
[----:B-1----:R-:W1:Y:S01]  /*00c0*/  MUFU.RSQ64H R7, R5 ;  /* 0x0000000500077308 */ /* 0x002e620000001c00 */
[----:B------:R-:W-:Y:S01]  /*00d0*/  VIADD R6, R5, 0xfcb00000 ;  /* 0xfcb0000005067836 */ /* 0x000fe20000000000 */
[----:B0-----:R-:W-:-:S04]  /*00e0*/  IADD3 R23, P1, PT, R1, UR4, RZ ;  /* 0x0000000401177c10 */ /* 0x001fc8000ff3e0ff */
[----:B------:R-:W-:Y:S01]  /*00f0*/  ISETP.GE.U32.AND P0, PT, R6, 0x7ca00000, PT ;  /* 0x7ca000000600780c */ /* 0x000fe20003f06070 */
[----:B--2---:R-:W-:Y:S01]  /*0100*/  IMAD.X R22, RZ, RZ, UR5, P1 ;  /* 0x00000005ff167e24 */ /* 0x004fe200088e06ff */
[----:B-1----:R-:W-:-:S08]  /*0110*/  DMUL R8, R6, R6 ;  /* 0x0000000606087228 */ /* 0x002fd00000000000 */
[----:B------:R-:W-:-:S08]  /*0120*/  DFMA R8, R4, -R8, 1 ;  /* 0x3ff000000408742b */ /* 0x000fd00000000808 */
[----:B------:R-:W-:Y:S02]  /*0130*/  DFMA R10, R8, R10, 0.5 ;  /* 0x3fe00000080a742b */ /* 0x000fe4000000000a */
[----:B------:R-:W-:-:S08]  /*0140*/  DMUL R8, R6, R8 ;  /* 0x0000000806087228 */ /* 0x000fd00000000000 */
[----:B------:R-:W-:-:S08]  /*0150*/  DFMA R8, R10, R8, R6 ;  /* 0x000000080a08722b */ /* 0x000fd00000000006 */
[----:B------:R-:W-:Y:S02]  /*0160*/  DMUL R10, R4, R8 ;  /* 0x00000008040a7228 */ /* 0x000fe40000000000 */
[----:B------:R-:W-:Y:S01]  /*0170*/  VIADD R15, R9, 0xfff00000 ;  /* 0xfff00000090f7836 */ /* 0x000fe20000000000 */
[----:B------:R-:W-:-:S05]  /*0180*/  MOV R14, R8 ;  /* 0x00000008000e7202 */ /* 0x000fca0000000f00 */
[----:B------:R-:W-:-:S08]  /*0190*/  DFMA R12, R10, -R10, R4 ;  /* 0x8000000a0a0c722b */ /* 0x000fd00000000004 */
[----:B------:R-:W-:Y:S01]  /*01a0*/  DFMA R16, R12, R14, R10 ;  /* 0x0000000e0c10722b */ /* 0x000fe2000000000a */
[----:B------:R-:W-:Y:S10]  /*01b0*/  @!P0 BRA `(.L_x_1) ;  /* 0x0000000000088947 */ /* 0x000ff40003800000 */
[----:B------:R-:W-:-:S07]  /*01c0*/  MOV R0, 0x1e0 ;  /* 0x000001e000007802 */ /* 0x000fce0000000f00 */
[----:B------:R-:W-:Y:S05]  /*01d0*/  CALL.REL.NOINC `($__internal_0_$__cuda_sm20_dsqrt_rn_f64_mediumpath_v1) ;  /* 0x0000003000087944 */ /* 0x000fea0003c00000 */
.L_x_1:
[----:B------:R-:W-:Y:S05]  /*01e0*/  BSYNC.RECONVERGENT B0 ;  /* 0x0000000000007941 */ /* 0x000fea0003800200 */
.L_x_0:
[----:B------:R-:W0:Y:S01]  /*01f0*/  LDC.64 R28, c[0x0][0x380] ;  /* 0x0000e000ff1c7b82 */ /* 0x000e220000000a00 */
[C---:B------:R-:W-:Y:S01]  /*0200*/  ISETP.GE.AND P0, PT, R2.reuse, 0x4, PT ;  /* 0x000000040200780c */ /* 0x040fe20003f06270 */
[----:B------:R1:W2:Y:S01]  /*0210*/  F2I.F64.FLOOR R16, R16 ;  /* 0x0000001000107311 */ /* 0x0002a20000305100 */
[----:B------:R-:W-:Y:S01]  /*0220*/  BSSY.RECONVERGENT B7, `(.L_x_2) ;  /* 0x0000042000077945 */ /* 0x000fe20003800200 */
[----:B0-----:R-:W-:-:S10]  /*0230*/  IMAD.WIDE R28, R2, 0x4, R28 ;  /* 0x00000004021c7825 */ /* 0x001fd400078e021c */
[----:B-12---:R-:W-:Y:S05]  /*0240*/  @!P0 BRA `(.L_x_3) ;  /* 0x0000000000bc8947 */ /* 0x006fea0003800000 */
[----:B------:R-:W0:Y:S02]  /*0250*/  LDCU.U8 UR4, c[0x0][0x388] ;  /* 0x00007100ff0477ac */ /* 0x000e240008000000 */
[----:B0-----:R-:W-:-:S06]  /*0260*/  UPRMT UR4, UR4, 0x8880, URZ ;  /* 0x0000888004047896 */ /* 0x001fcc00080000ff */
[----:B------:R-:W-:-:S13]  /*0270*/  ISETP.NE.AND P0, PT, RZ, UR4, PT ;  /* 0x00000004ff007c0c */ /* 0x000fda000bf05270 */
[C---:B------:R-:W-:Y:S01]  /*0280*/  @!P0 IMAD R3, R2.reuse, -0x55555555, RZ ;  /* 0xaaaaaaab02038824 */ /* 0x040fe200078e02ff */
[----:B------:R-:W-:-:S04]  /*0290*/  @!P0 LOP3.LUT R0, R2, 0x1, RZ, 0xc0, !PT ;  /* 0x0000000102008812 */ /* 0x000fc800078ec0ff */
[----:B------:R-:W-:-:S04]  /*02a0*/  @!P0 ISETP.GE.U32.AND P1, PT, R3, 0x55555556, PT ;  /* 0x555555560300880c */ /* 0x000fc80003f26070 */
[----:B------:R-:W-:Y:S01]  /*02b0*/  @!P0 SEL R0, R0, RZ, P1 ;  /* 0x000000ff00008207 */ /* 0x000fe20000800000 */
[----:B------:R-:W-:Y:S08]  /*02c0*/  @!P0 BRA `(.L_x_4) ;  /* 0x00000000008c8947 */ /* 0x000ff00003800000 */
[----:B------:R-:W-:Y:S01]  /*02d0*/  LOP3.LUT R0, R2, 0x1, RZ, 0xc0, !PT ;  /* 0x0000000102007812 */ /* 0x000fe200078ec0ff */
[----:B------:R-:W-:Y:S03]  /*02e0*/  BSSY.RECONVERGENT B6, `(.L_x_5) ;  /* 0x0000010000067945 */ /* 0x000fe60003800200 */
[----:B------:R-:W-:Y:S01]  /*02f0*/  ISETP.NE.U32.AND P0, PT, R0, 0x1, PT ;  /* 0x000000010000780c */ /* 0x000fe20003f05070 */
[----:B------:R-:W-:-:S12]  /*0300*/  IMAD.MOV.U32 R0, RZ, RZ, 0x1 ;  /* 0x00000001ff007424 */ /* 0x000fd800078e00ff */
[----:B------:R-:W-:Y:S05]  /*0310*/  @!P0 BRA `(.L_x_6) ;  /* 0x0000000000308947 */ /* 0x000fea0003800000 */
[----:B------:R-:W-:Y:S01]  /*0320*/  IMAD.MOV.U32 R3, RZ, RZ, 0x2 ;  /* 0x00000002ff037424 */ /* 0x000fe200078e00ff */
[----:B------:R-:W-:Y:S01]  /*0330*/  MOV R0, 0x0 ;  /* 0x0000000000007802 */ /* 0x000fe20000000f00 */
[----:B------:R-:W0:Y:S01]  /*0340*/  LDCU.64 UR4, c[0x4][0x10] ;  /* 0x01000200ff0477ac */ /* 0x000e220008000a00 */
[----:B------:R-:W-:Y:S01]  /*0350*/  MOV R6, R23 ;  /* 0x0000001700067202 */ /* 0x000fe20000000f00 */
[----:B------:R-:W-:Y:S01]  /*0360*/  IMAD.MOV.U32 R7, RZ, RZ, R22 ;  /* 0x000000ffff077224 */ /* 0x000fe200078e0016 */
[----:B------:R1:W-:Y:S01]  /*0370*/  STL.64 [R1], R2 ;  /* 0x0000000201007387 */ /* 0x0003e20000100a00 */
[----:B------:R1:W2:Y:S01]  /*0380*/  LDC.64 R8, c[0x4][R0] ;  /* 0x0100000000087b82 */ /* 0x0002a20000000a00 */
[----:B0-----:R-:W-:Y:S02]  /*0390*/  IMAD.U32 R4, RZ, RZ, UR4 ;  /* 0x00000004ff047e24 */ /* 0x001fe4000f8e00ff */
[----:B-1----:R-:W-:-:S07]  /*03a0*/  IMAD.U32 R5, RZ, RZ, UR5 ;  /* 0x00000005ff057e24 */ /* 0x002fce000f8e00ff */
[----:B------:R-:W-:-:S07]  /*03b0*/  LEPC R20, `(.L_x_7) ;  /* 0x000000001014794e */ /* 0x000fce0000000000 */
[----:B--2---:R-:W-:Y:S05]  /*03c0*/  CALL.ABS.NOINC R8 ;  /* 0x0000000008007343 */ /* 0x004fea0003c00000 */
.L_x_7:
[----:B------:R-:W-:-:S07]  /*03d0*/  PRMT R0, RZ, 0x7610, R0 ;  /* 0x00007610ff007816 */ /* 0x000fce0000000000 */
.L_x_6:
[----:B------:R-:W-:Y:S05]  /*03e0*/  BSYNC.RECONVERGENT B6 ;  /* 0x0000000000067941 */ /* 0x000fea0003800200 */
.L_x_5:
[----:B------:R-:W-:Y:S01]  /*03f0*/  IMAD R3, R2, -0x55555555, RZ ;  /* 0xaaaaaaab02037824 */ /* 0x000fe200078e02ff */
[----:B------:R-:W-:Y:S04]  /*0400*/  BSSY.RECONVERGENT B6, `(.L_x_4) ;  /* 0x000000f000067945 */ /* 0x000fe80003800200 */
[----:B------:R-:W-:-:S13]  /*0410*/  ISETP.GT.U32.AND P0, PT, R3, 0x55555555, PT ;  /* 0x555555550300780c */ /* 0x000fda0003f04070 */
[----:B------:R-:W-:Y:S05]  /*0420*/  @P0 BRA `(.L_x_8) ;  /* 0x0000000000300947 */ /* 0x000fea0003800000 */
[----:B------:R-:W-:Y:S01]  /*0430*/  IMAD.MOV.U32 R3, RZ, RZ, 0x3 ;  /* 0x00000003ff037424 */ /* 0x000fe200078e00ff */
[----:B------:R-:W-:Y:S01]  /*0440*/  MOV R0, 0x0 ;  /* 0x0000000000007802 */ /* 0x000fe20000000f00 */
[----:B------:R-:W0:Y:S01]  /*0450*/  LDCU.64 UR4, c[0x4][0x10] ;  /* 0x01000200ff0477ac */ /* 0x000e220008000a00 */
[----:B------:R-:W-:Y:S01]  /*0460*/  IMAD.MOV.U32 R6, RZ, RZ, R23 ;  /* 0x000000ffff067224 */ /* 0x000fe200078e0017 */
[----:B------:R-:W-:Y:S01]  /*0470*/  MOV R7, R22 ;  /* 0x0000001600077202 */ /* 0x000fe20000000f00 */
[----:B------:R1:W-:Y:S01]  /*0480*/  STL.64 [R1], R2 ;  /* 0x0000000201007387 */ /* 0x0003e20000100a00 */
[----:B------:R1:W2:Y:S01]  /*0490*/  LDC.64 R8, c[0x4][R0] ;  /* 0x0100000000087b82 */ /* 0x0002a20000000a00 */
[----:B0-----:R-:W-:Y:S02]  /*04a0*/  IMAD.U32 R4, RZ, RZ, UR4 ;  /* 0x00000004ff047e24 */ /* 0x001fe4000f8e00ff */
[----:B-1----:R-:W-:-:S07]  /*04b0*/  IMAD.U32 R5, RZ, RZ, UR5 ;  /* 0x00000005ff057e24 */ /* 0x002fce000f8e00ff */
[----:B------:R-:W-:-:S07]  /*04c0*/  LEPC R20, `(.L_x_9) ;  /* 0x000000001014794e */ /* 0x000fce0000000000 */
[----:B--2---:R-:W-:Y:S05]  /*04d0*/  CALL.ABS.NOINC R8 ;  /* 0x0000000008007343 */ /* 0x004fea0003c00000 */
.L_x_9:
[----:B------:R-:W-:-:S07]  /*04e0*/  PRMT R0, RZ, 0x7610, R0 ;  /* 0x00007610ff007816 */ /* 0x000fce0000000000 */
.L_x_8:
[----:B------:R-:W-:Y:S05]  /*04f0*/  BSYNC.RECONVERGENT B6 ;  /* 0x0000000000067941 */ /* 0x000fea0003800200 */
.L_x_4:
[----:B------:R-:W-:-:S04]  /*0500*/  PRMT R0, R0, 0x9910, RZ ;  /* 0x0000991000007816 */ /* 0x000fc800000000ff */
[----:B------:R-:W-:-:S04]  /*0510*/  ISETP.EQ.AND P0, PT, R0, RZ, PT ;  /* 0x000000ff0000720c */ /* 0x000fc80003f02270 */
[----:B------:R-:W-:Y:S01]  /*0520*/  P2R R17, PR, RZ, 0x1 ;  /* 0x00000001ff117803 */ /* 0x000fe20000000000 */
[----:B------:R-:W-:Y:S08]  /*0530*/  BRA `(.L_x_10) ;  /* 0x0000000000407947 */ /* 0x000ff00003800000 */
.L_x_3:
[----:B------:R-:W0:Y:S01]  /*0540*/  LDCU.U8 UR4, c[0x0][0x388] ;  /* 0x00007100ff0477ac */ /* 0x000e220008000000 */
[----:B------:R-:W-:-:S04]  /*0550*/  ISETP.LT.AND P0, PT, R2, 0x2, PT ;  /* 0x000000020200780c */ /* 0x000fc80003f01270 */
[----:B------:R-:W-:Y:S01]  /*0560*/  P2R R17, PR, RZ, 0x1 ;  /* 0x00000001ff117803 */ /* 0x000fe20000000000 */
[----:B0-----:R-:W-:-:S04]  /*0570*/  UPRMT UR4, UR4, 0x8880, URZ ;  /* 0x0000888004047896 */ /* 0x001fc800080000ff */
[----:B------:R-:W-:-:S09]  /*0580*/  UISETP.NE.AND UP0, UPT, UR4, URZ, UPT ;  /* 0x000000ff0400728c */ /* 0x000fd2000bf05270 */
[----:B------:R-:W-:Y:S05]  /*0590*/  BRA.U !UP0, `(.L_x_10) ;  /* 0x0000000108287547 */ /* 0x000fea000b800000 */
[----:B------:R-:W-:Y:S01]  /*05a0*/  MOV R0, 0x0 ;  /* 0x0000000000007802 */ /* 0x000fe20000000f00 */
[----:B------:R0:W-:Y:S01]  /*05b0*/  STL [R1], R2 ;  /* 0x0000000201007387 */ /* 0x0001e20000100800 */
[----:B------:R-:W1:Y:S01]  /*05c0*/  LDCU.64 UR4, c[0x4][0x8] ;  /* 0x01000100ff0477ac */ /* 0x000e620008000a00 */
[----:B------:R-:W-:Y:S01]  /*05d0*/  IMAD.MOV.U32 R6, RZ, RZ, R23 ;  /* 0x000000ffff067224 */ /* 0x000fe200078e0017 */
[----:B------:R0:W2:Y:S01]  /*05e0*/  LDC.64 R8, c[0x4][R0] ;  /* 0x0100000000087b82 */ /* 0x0000a20000000a00 */
[----:B------:R-:W-:Y:S02]  /*05f0*/  IMAD.MOV.U32 R7, RZ, RZ, R22 ;  /* 0x000000ffff077224 */ /* 0x000fe400078e0016 */
[----:B-1----:R-:W-:Y:S02]  /*0600*/  IMAD.U32 R4, RZ, RZ, UR4 ;  /* 0x00000004ff047e24 */ /* 0x002fe4000f8e00ff */
[----:B0-----:R-:W-:-:S07]  /*0610*/  IMAD.U32 R5, RZ, RZ, UR5 ;  /* 0x00000005ff057e24 */ /* 0x001fce000f8e00ff */
[----:B------:R-:W-:-:S07]  /*0620*/  LEPC R20, `(.L_x_10) ;  /* 0x000000001014794e */ /* 0x000fce0000000000 */
[----:B--2---:R-:W-:Y:S05]  /*0630*/  CALL.ABS.NOINC R8 ;  /* 0x0000000008007343 */ /* 0x004fea0003c00000 */
.L_x_10:
[----:B------:R-:W-:Y:S05]  /*0640*/  BSYNC.RECONVERGENT B7 ;  /* 0x0000000000077941 */ /* 0x000fea0003800200 */
.L_x_2:
[----:B------:R-:W-:-:S13]  /*0650*/  ISETP.NE.AND P6, PT, R17, RZ, PT ;  /* 0x000000ff1100720c */ /* 0x000fda0003fc5270 */
[----:B------:R-:W-:Y:S05]  /*0660*/  @P6 EXIT ;  /* 0x000000000000694d */ /* 0x000fea0003800000 */
[----:B------:R-:W-:Y:S01]  /*0670*/  ISETP.GE.AND P0, PT, R16, 0x5, PT ;  /* 0x000000051000780c */ /* 0x000fe20003f06270 */
[----:B------:R-:W-:-:S12]  /*0680*/  BSSY.RECONVERGENT B10, `(.L_x_11) ;  /* 0x00002b40000a7945 */ /* 0x000fd80003800200 */
[----:B------:R-:W-:Y:S05]  /*0690*/  @!P0 BRA `(.L_x_12) ;  /* 0x0000002800c88947 */ /* 0x000fea0003800000 */
[----:B------:R-:W0:Y:S01]  /*06a0*/  LDCU.U8 UR4, c[0x0][0x388] ;  /* 0x00007100ff0477ac */ /* 0x000e220008000000 */
[----:B------:R-:W-:Y:S01]  /*06b0*/  BSSY.RECONVERGENT B9, `(.L_x_13) ;  /* 0x00002ae000097945 */ /* 0x000fe20003800200 */
[----:B0-----:R-:W-:-:S04]  /*06c0*/  UPRMT UR4, UR4, 0x8880, URZ ;  /* 0x0000888004047896 */ /* 0x001fc800080000ff */
[----:B------:R-:W-:-:S09]  /*06d0*/  UISETP.NE.AND UP0, UPT, UR4, URZ, UPT ;  /* 0x000000ff0400728c */ /* 0x000fd2000bf05270 */
[----:B------:R-:W-:Y:S05]  /*06e0*/  BRA.U UP0, `(.L_x_14) ;  /* 0x00000011002c7547 */ /* 0x000fea000b800000 */
[----:B------:R-:W-:Y:S02]  /*06f0*/  VIADD R16, R16, 0xfffffffb ;  /* 0xfffffffb10107836 */ /* 0x000fe40000000000 */
[----:B------:R-:W-:Y:S01]  /*0700*/  HFMA2 R3, -RZ, RZ, 0, 5.9604644775390625e-08 ;  /* 0x00000001ff037431 */ /* 0x000fe200000001ff */
[----:B------:R-:W-:Y:S01]  /*0710*/  BSSY.RECONVERGENT B0, `(.L_x_15) ;  /* 0x00000ca000007945 */ /* 0x000fe20003800200 */
[----:B------:R-:W-:Y:S01]  /*0720*/  IMAD.MOV.U32 R5, RZ, RZ, 0x5 ;  /* 0x00000005ff057424 */ /* 0x000fe200078e00ff */
[C---:B------:R-:W-:Y:S01]  /*0730*/  ISETP.GE.U32.AND P0, PT, R16.reuse, 0x12, PT ;  /* 0x000000121000780c */ /* 0x040fe20003f06070 */
[----:B------:R-:W-:-:S05]  /*0740*/  IMAD.HI.U32 R0, R16, -0x55555555, RZ ;  /* 0xaaaaaaab10007827 */ /* 0x000fca00078e00ff */
[----:B------:R-:W-:Y:S02]  /*0750*/  LEA.HI R6, R0, 0x1, RZ, 0x1e ;  /* 0x0000000100067811 */ /* 0x000fe400078ff0ff */
[----:B------:R-:W-:Y:S02]  /*0760*/  PRMT R0, R3, 0x7610, R0 ;  /* 0x0000761003007816 */ /* 0x000fe40000000000 */
[----:B------:R-:W-:-:S03]  /*0770*/  LOP3.LUT R4, R6, 0x3, RZ, 0xc0, !PT ;  /* 0x0000000306047812 */ /* 0x000fc600078ec0ff */
[----:B------:R-:W-:Y:S05]  /*0780*/  @!P0 BRA `(.L_x_16) ;  /* 0x0000000c00088947 */ /* 0x000fea0003800000 */
[----:B------:R-:W-:Y:S01]  /*0790*/  LOP3.LUT R6, R6, 0x7ffffffc, RZ, 0xc0, !PT ;  /* 0x7ffffffc06067812 */ /* 0x000fe200078ec0ff */
[----:B------:R-:W-:Y:S01]  /*07a0*/  BSSY.RECONVERGENT B1, `(.L_x_17) ;  /* 0x00000bf000017945 */ /* 0x000fe20003800200 */
[----:B------:R-:W-:Y:S01]  /*07b0*/  ISETP.GE.AND P1, PT, R2, RZ, PT ;  /* 0x000000ff0200720c */ /* 0x000fe20003f26270 */
[----:B------:R-:W-:Y:S01]  /*07c0*/  IMAD.MOV.U32 R0, RZ, RZ, 0x1 ;  /* 0x00000001ff007424 */ /* 0x000fe200078e00ff */
[----:B------:R-:W-:Y:S01]  /*07d0*/  IABS R3, R2 ;  /* 0x0000000200037213 */ /* 0x000fe20000000000 */
[----:B------:R-:W-:Y:S02]  /*07e0*/  IMAD.MOV.U32 R5, RZ, RZ, RZ ;  /* 0x000000ffff057224 */ /* 0x000fe400078e00ff */
[----:B------:R-:W-:-:S08]  /*07f0*/  IMAD.MOV R6, RZ, RZ, -R6 ;  /* 0x000000ffff067224 */ /* 0x000fd000078e0a06 */
.L_x_18:
[C---:B------:R-:W-:Y:S01]  /*0800*/  VIADD R11, R5.reuse, 0x5 ;  /* 0x00000005050b7836 */ /* 0x040fe20000000000 */
[C---:B------:R-:W-:Y:S01]  /*0810*/  IADD3 R9, PT, PT, R5.reuse, 0x7, RZ ;  /* 0x0000000705097810 */ /* 0x040fe20007ffe0ff */
[C---:B------:R-:W-:Y:S02]  /*0820*/  VIADD R8, R5.reuse, 0xb ;  /* 0x0000000b05087836 */ /* 0x040fe40000000000 */
[----:B------:R-:W-:Y:S01]  /*0830*/  VIADD R10, R5, 0xd ;  /* 0x0000000d050a7836 */ /* 0x000fe20000000000 */
[----:B------:R-:W-:Y:S01]  /*0840*/  IABS R22, R11 ;  /* 0x0000000b00167213 */ /* 0x000fe20000000000 */
[----:B------:R-:W-:Y:S01]  /*0850*/  VIADD R6, R6, 0x4 ;  /* 0x0000000406067836 */ /* 0x000fe20000000000 */
[----:B------:R-:W-:Y:S02]  /*0860*/  IABS R18, R9 ;  /* 0x0000000900127213 */ /* 0x000fe40000000000 */
[----:B------:R-:W0:Y:S01]  /*0870*/  I2F.RP R21, R22 ;  /* 0x0000001600157306 */ /* 0x000e220000209400 */
[----:B------:R-:W-:-:S02]  /*0880*/  IABS R19, R8 ;  /* 0x0000000800137213 */ /* 0x000fc40000000000 */
[----:B------:R-:W-:Y:S02]  /*0890*/  IABS R20, R10 ;  /* 0x0000000a00147213 */ /* 0x000fe40000000000 */
[----:B------:R-:W-:Y:S02]  /*08a0*/  IABS R26, R9 ;  /* 0x00000009001a7213 */ /* 0x000fe40000000000 */
[----:B------:R-:W-:Y:S01]  /*08b0*/  ISETP.NE.AND P4, PT, R10, RZ, PT ;  /* 0x000000ff0a00720c */ /* 0x000fe20003f85270 */
[----:B------:R-:W1:Y:S01]  /*08c0*/  I2F.RP R23, R18 ;  /* 0x0000001200177306 */ /* 0x000e620000209400 */
[----:B------:R-:W-:-:S07]  /*08d0*/  IADD3 R26, PT, PT, RZ, -R26, RZ ;  /* 0x8000001aff1a7210 */ /* 0x000fce0007ffe0ff */
[----:B------:R-:W-:Y:S08]  /*08e0*/  I2F.RP R24, R19 ;  /* 0x0000001300187306 */ /* 0x000ff00000209400 */
[----:B0-----:R-:W0:Y:S08]  /*08f0*/  MUFU.RCP R21, R21 ;  /* 0x0000001500157308 */ /* 0x001e300000001000 */
[----:B-1----:R-:W1:Y:S08]  /*0900*/  MUFU.RCP R23, R23 ;  /* 0x0000001700177308 */ /* 0x002e700000001000 */
[----:B------:R-:W-:Y:S01]  /*0910*/  I2F.RP R7, R20 ;  /* 0x0000001400077306 */ /* 0x000fe20000209400 */
[----:B0-----:R-:W-:-:S07]  /*0920*/  VIADD R16, R21, 0xffffffe ;  /* 0x0ffffffe15107836 */ /* 0x001fce0000000000 */
[----:B------:R-:W0:Y:S01]  /*0930*/  MUFU.RCP R24, R24 ;  /* 0x0000001800187308 */ /* 0x000e220000001000 */
[----:B-1----:R-:W-:-:S07]  /*0940*/  VIADD R12, R23, 0xffffffe ;  /* 0x0ffffffe170c7836 */ /* 0x002fce0000000000 */
[----:B------:R1:W2:Y:S08]  /*0950*/  F2I.FTZ.U32.TRUNC.NTZ R17, R16 ;  /* 0x0000001000117305 */ /* 0x0002b0000021f000 */
[----:B------:R3:W4:Y:S01]  /*0960*/  F2I.FTZ.U32.TRUNC.NTZ R13, R12 ;  /* 0x0000000c000d7305 */ /* 0x000722000021f000 */
[----:B0-----:R-:W-:Y:S02]  /*0970*/  VIADD R14, R24, 0xffffffe ;  /* 0x0ffffffe180e7836 */ /* 0x001fe40000000000 */
[----:B-1----:R-:W-:Y:S01]  /*0980*/  IMAD.MOV.U32 R16, RZ, RZ, RZ ;  /* 0x000000ffff107224 */ /* 0x002fe200078e00ff */
[----:B--2---:R-:W-:-:S04]  /*0990*/  IADD3 R21, PT, PT, RZ, -R17, RZ ;  /* 0x80000011ff157210 */ /* 0x004fc80007ffe0ff */
[----:B------:R-:W0:Y:S01]  /*09a0*/  MUFU.RCP R7, R7 ;  /* 0x0000000700077308 */ /* 0x000e220000001000 */
[----:B---3--:R-:W-:Y:S02]  /*09b0*/  IMAD.MOV.U32 R12, RZ, RZ, RZ ;  /* 0x000000ffff0c7224 */ /* 0x008fe400078e00ff */
[----:B------:R-:W-:Y:S02]  /*09c0*/  IMAD R21, R21, R22, RZ ;  /* 0x0000001615157224 */ /* 0x000fe400078e02ff */
[----:B----4-:R-:W-:-:S03]  /*09d0*/  IMAD.MOV R25, RZ, RZ, -R13 ;  /* 0x000000ffff197224 */ /* 0x010fc600078e0a0d */
[----:B------:R-:W1:Y:S01]  /*09e0*/  F2I.FTZ.U32.TRUNC.NTZ R15, R14 ;  /* 0x0000000e000f7305 */ /* 0x000e62000021f000 */
[----:B------:R-:W-:-:S06]  /*09f0*/  IMAD.HI.U32 R24, R17, R21, R16 ;  /* 0x0000001511187227 */ /* 0x000fcc00078e0010 */
[----:B------:R-:W-:-:S04]  /*0a00*/  IMAD.HI.U32 R24, R24, R3, RZ ;  /* 0x0000000318187227 */ /* 0x000fc800078e00ff */
[----:B0-----:R-:W-:Y:S02]  /*0a10*/  VIADD R23, R7, 0xffffffe ;  /* 0x0ffffffe07177836 */ /* 0x001fe40000000000 */
[----:B------:R-:W-:Y:S02]  /*0a20*/  IMAD.MOV.U32 R7, RZ, RZ, R25 ;  /* 0x000000ffff077224 */ /* 0x000fe400078e0019 */
[----:B-1----:R-:W-:Y:S01]  /*0a30*/  IMAD.MOV R14, RZ, RZ, -R15 ;  /* 0x000000ffff0e7224 */ /* 0x002fe200078e0a0f */
[----:B------:R-:W0:Y:S01]  /*0a40*/  F2I.FTZ.U32.TRUNC.NTZ R17, R23 ;  /* 0x0000001700117305 */ /* 0x000e22000021f000 */
[----:B------:R-:W-:Y:S01]  /*0a50*/  IMAD R21, R7, R18, RZ ;  /* 0x0000001207157224 */ /* 0x000fe200078e02ff */
[----:B------:R-:W-:-:S03]  /*0a60*/  IADD3 R7, PT, PT, R5, 0x11, RZ ;  /* 0x0000001105077810 */ /* 0x000fc60007ffe0ff */
[----:B------:R-:W-:Y:S01]  /*0a70*/  IMAD.HI.U32 R12, R13, R21, R12 ;  /* 0x000000150d0c7227 */ /* 0x000fe200078e000c */
[----:B------:R-:W-:-:S03]  /*0a80*/  IABS R21, R7 ;  /* 0x0000000700157213 */ /* 0x000fc60000000000 */
[----:B------:R-:W-:Y:S02]  /*0a90*/  IMAD R13, R14, R19, RZ ;  /* 0x000000130e0d7224 */ /* 0x000fe400078e02ff */
[----:B------:R-:W-:-:S04]  /*0aa0*/  IMAD.MOV.U32 R14, RZ, RZ, RZ ;  /* 0x000000ffff0e7224 */ /* 0x000fc800078e00ff */
[----:B------:R-:W-:Y:S02]  /*0ab0*/  IMAD.HI.U32 R14, R15, R13, R14 ;  /* 0x0000000d0f0e7227 */ /* 0x000fe400078e000e */
[----:B------:R-:W1:Y:S02]  /*0ac0*/  I2F.RP R13, R21 ;  /* 0x00000015000d7306 */ /* 0x000e640000209400 */
[----:B0-----:R-:W-:-:S04]  /*0ad0*/  IMAD.MOV R15, RZ, RZ, -R17 ;  /* 0x000000ffff0f7224 */ /* 0x001fc800078e0a11 */
[----:B------:R-:W-:-:S04]  /*0ae0*/  IMAD R15, R15, R20, RZ ;  /* 0x000000140f0f7224 */ /* 0x000fc800078e02ff */
[----:B------:R-:W-:Y:S01]  /*0af0*/  IMAD.HI.U32 R16, R17, R15, R16 ;  /* 0x0000000f11107227 */ /* 0x000fe200078e0010 */
[----:B------:R-:W-:Y:S02]  /*0b00*/  IABS R15, R11 ;  /* 0x0000000b000f7213 */ /* 0x000fe40000000000 */
[----:B------:R-:W-:Y:S01]  /*0b10*/  IABS R17, R2 ;  /* 0x0000000200117213 */ /* 0x000fe20000000000 */
[----:B-1----:R-:W0:Y:S02]  /*0b20*/  MUFU.RCP R13, R13 ;  /* 0x0000000d000d7308 */ /* 0x002e240000001000 */
[----:B------:R-:W-:Y:S02]  /*0b30*/  IMAD.MOV R23, RZ, RZ, -R15 ;  /* 0x000000ffff177224 */ /* 0x000fe400078e0a0f */
[----:B------:R-:W-:-:S04]  /*0b40*/  IMAD.MOV.U32 R3, RZ, RZ, R17 ;  /* 0x000000ffff037224 */ /* 0x000fc800078e0011 */
[----:B------:R-:W-:Y:S01]  /*0b50*/  IMAD R23, R24, R23, R3 ;  /* 0x0000001718177224 */ /* 0x000fe200078e0203 */
[----:B------:R-:W-:Y:S01]  /*0b60*/  IABS R24, R8 ;  /* 0x0000000800187213 */ /* 0x000fe20000000000 */
[----:B------:R-:W-:-:S03]  /*0b70*/  IMAD.HI.U32 R12, R12, R3, RZ ;  /* 0x000000030c0c7227 */ /* 0x000fc600078e00ff */
[----:B------:R-:W-:Y:S01]  /*0b80*/  ISETP.GT.U32.AND P0, PT, R22, R23, PT ;  /* 0x000000171600720c */ /* 0x000fe20003f04070 */
[----:B------:R-:W-:Y:S01]  /*0b90*/  IMAD R17, R12, R26, R3 ;  /* 0x0000001a0c117224 */ /* 0x000fe200078e0203 */
[----:B------:R-:W-:Y:S01]  /*0ba0*/  IABS R12, R10 ;  /* 0x0000000a000c7213 */ /* 0x000fe20000000000 */
[----:B------:R-:W-:-:S04]  /*0bb0*/  IMAD.HI.U32 R16, R16, R3, RZ ;  /* 0x0000000310107227 */ /* 0x000fc800078e00ff */
[----:B0-----:R-:W-:Y:S02]  /*0bc0*/  VIADD R13, R13, 0xffffffe ;  /* 0x0ffffffe0d0d7836 */ /* 0x001fe40000000000 */
[----:B------:R-:W-:Y:S02]  /*0bd0*/  IMAD.MOV R15, RZ, RZ, -R12 ;  /* 0x000000ffff0f7224 */ /* 0x000fe400078e0a0c */
[----:B------:R-:W-:Y:S02]  /*0be0*/  IMAD.MOV R24, RZ, RZ, -R24 ;  /* 0x000000ffff187224 */ /* 0x000fe400078e0a18 */
[----:B------:R-:W0:Y:S01]  /*0bf0*/  F2I.FTZ.U32.TRUNC.NTZ R13, R13 ;  /* 0x0000000d000d7305 */ /* 0x000e22000021f000 */
[----:B------:R-:W-:Y:S02]  /*0c00*/  IMAD R15, R16, R15, R3 ;  /* 0x0000000f100f7224 */ /* 0x000fe400078e0203 */
[----:B------:R-:W-:-:S03]  /*0c10*/  IMAD.HI.U32 R14, R14, R3, RZ ;  /* 0x000000030e0e7227 */ /* 0x000fc600078e00ff */
[----:B------:R-:W-:Y:S01]  /*0c20*/  ISETP.GT.U32.AND P3, PT, R20, R15, PT ;  /* 0x0000000f1400720c */ /* 0x000fe20003f64070 */
[----:B------:R-:W-:Y:S02]  /*0c30*/  @!P0 IMAD.IADD R23, R23, 0x1, -R22 ;  /* 0x0000000117178824 */ /* 0x000fe400078e0a16 */
[----:B------:R-:W-:Y:S02]  /*0c40*/  VIADD R16, R5, 0x13 ;  /* 0x0000001305107836 */ /* 0x000fe40000000000 */
[----:B------:R-:W-:Y:S01]  /*0c50*/  IMAD R14, R14, R24, R3 ;  /* 0x000000180e0e7224 */ /* 0x000fe200078e0203 */
[----:B------:R-:W-:Y:S02]  /*0c60*/  ISETP.GT.U32.AND P0, PT, R22, R23, PT ;  /* 0x000000171600720c */ /* 0x000fe40003f04070 */
[----:B------:R-:W-:Y:S01]  /*0c70*/  IABS R24, R16 ;  /* 0x0000001000187213 */ /* 0x000fe20000000000 */
[----:B0-----:R-:W-:Y:S01]  /*0c80*/  IMAD.MOV R12, RZ, RZ, -R13 ;  /* 0x000000ffff0c7224 */ /* 0x001fe200078e0a0d */
[----:B------:R-:W-:-:S03]  /*0c90*/  ISETP.GT.U32.AND P2, PT, R19, R14, PT ;  /* 0x0000000e1300720c */ /* 0x000fc60003f44070 */
[----:B------:R-:W-:Y:S02]  /*0ca0*/  IMAD R25, R12, R21, RZ ;  /* 0x000000150c197224 */ /* 0x000fe400078e02ff */
[----:B------:R-:W-:Y:S02]  /*0cb0*/  IMAD.MOV.U32 R12, RZ, RZ, RZ ;  /* 0x000000ffff0c7224 */ /* 0x000fe400078e00ff */
[----:B------:R-:W-:Y:S02]  /*0cc0*/  @!P3 IMAD.IADD R15, R15, 0x1, -R20 ;  /* 0x000000010f0fb824 */ /* 0x000fe400078e0a14 */
[----:B------:R-:W-:Y:S01]  /*0cd0*/  IMAD.HI.U32 R12, R13, R25, R12 ;  /* 0x000000190d0c7227 */ /* 0x000fe200078e000c */
[----:B------:R-:W-:Y:S01]  /*0ce0*/  @!P0 IADD3 R23, PT, PT, R23, -R22, RZ ;  /* 0x8000001617178210 */ /* 0x000fe20007ffe0ff */
[----:B------:R-:W0:Y:S01]  /*0cf0*/  I2F.RP R25, R24 ;  /* 0x0000001800197306 */ /* 0x000e220000209400 */
[----:B------:R-:W-:Y:S01]  /*0d00*/  ISETP.GT.U32.AND P0, PT, R18, R17, PT ;  /* 0x000000111200720c */ /* 0x000fe20003f04070 */
[----:B------:R-:W-:Y:S01]  /*0d10*/  @!P2 IMAD.IADD R14, R14, 0x1, -R19 ;  /* 0x000000010e0ea824 */ /* 0x000fe200078e0a13 */
[----:B------:R-:W-:Y:S01]  /*0d20*/  IABS R13, R7 ;  /* 0x00000007000d7213 */ /* 0x000fe20000000000 */
[----:B------:R-:W-:Y:S01]  /*0d30*/  IMAD.HI.U32 R12, R12, R3, RZ ;  /* 0x000000030c0c7227 */ /* 0x000fe200078e00ff */
[----:B------:R-:W-:-:S03]  /*0d40*/  ISETP.GT.U32.AND P2, PT, R20, R15, PT ;  /* 0x0000000f1400720c */ /* 0x000fc60003f44070 */
[----:B------:R-:W-:Y:S02]  /*0d50*/  IMAD.MOV R22, RZ, RZ, -R13 ;  /* 0x000000ffff167224 */ /* 0x000fe400078e0a0d */
[----:B------:R-:W-:Y:S01]  /*0d60*/  @!P1 IMAD.MOV R23, RZ, RZ, -R23 ;  /* 0x000000ffff179224 */ /* 0x000fe200078e0a17 */
[----:B------:R-:W-:Y:S01]  /*0d70*/  ISETP.GE.AND P1, PT, R2, RZ, PT ;  /* 0x000000ff0200720c */ /* 0x000fe20003f26270 */
[----:B------:R-:W-:Y:S02]  /*0d80*/  IMAD R22, R12, R22, R3 ;  /* 0x000000160c167224 */ /* 0x000fe400078e0203 */
[----:B------:R-:W-:Y:S01]  /*0d90*/  @!P0 IMAD.IADD R17, R17, 0x1, -R18 ;  /* 0x0000000111118824 */ /* 0x000fe200078e0a12 */
[----:B0-----:R-:W0:Y:S03]  /*0da0*/  MUFU.RCP R25, R25 ;  /* 0x0000001900197308 */ /* 0x001e260000001000 */
[----:B------:R-:W-:Y:S01]  /*0db0*/  @!P2 IMAD.IADD R15, R15, 0x1, -R20 ;  /* 0x000000010f0fa824 */ /* 0x000fe200078e0a14 */
[----:B------:R-:W-:Y:S01]  /*0dc0*/  ISETP.GT.U32.AND P0, PT, R18, R17, PT ;  /* 0x000000111200720c */ /* 0x000fe20003f04070 */
[----:B------:R-:W-:-:S04]  /*0dd0*/  VIADD R20, R5, 0x17 ;  /* 0x0000001705147836 */ /* 0x000fc80000000000 */
[----:B------:R-:W-:Y:S01]  /*0de0*/  @!P1 IMAD.MOV R15, RZ, RZ, -R15 ;  /* 0x000000ffff0f9224 */ /* 0x000fe200078e0a0f */
[----:B------:R-:W-:Y:S02]  /*0df0*/  @!P4 LOP3.LUT R15, RZ, R10, RZ, 0x33, !PT ;  /* 0x0000000aff0fc212 */ /* 0x000fe400078e33ff */
[----:B------:R-:W-:Y:S01]  /*0e00*/  ISETP.NE.AND P4, PT, R20, RZ, PT ;  /* 0x000000ff1400720c */ /* 0x000fe20003f85270 */
[----:B0-----:R-:W-:-:S04]  /*0e10*/  VIADD R12, R25, 0xffffffe ;  /* 0x0ffffffe190c7836 */ /* 0x001fc80000000000 */
[----:B------:R-:W-:Y:S02]  /*0e20*/  @!P0 IADD3 R17, PT, PT, R17, -R18, RZ ;  /* 0x8000001211118210 */ /* 0x000fe40007ffe0ff */
[----:B------:R-:W-:Y:S01]  /*0e30*/  ISETP.GT.U32.AND P0, PT, R19, R14, PT ;  /* 0x0000000e1300720c */ /* 0x000fe20003f04070 */
[----:B------:R0:W1:Y:S01]  /*0e40*/  F2I.FTZ.U32.TRUNC.NTZ R13, R12 ;  /* 0x0000000c000d7305 */ /* 0x000062000021f000 */
[----:B------:R-:W-:Y:S01]  /*0e50*/  IABS R18, R20 ;  /* 0x0000001400127213 */ /* 0x000fe20000000000 */
[----:B------:R-:W-:Y:S01]  /*0e60*/  @!P1 IMAD.MOV R17, RZ, RZ, -R17 ;  /* 0x000000ffff119224 */ /* 0x000fe200078e0a11 */
[----:B0-----:R-:W-:-:S09]  /*0e70*/  MOV R12, RZ ;  /* 0x000000ff000c7202 */ /* 0x001fd20000000f00 */
[----:B------:R-:W-:Y:S01]  /*0e80*/  @!P0 IMAD.IADD R14, R14, 0x1, -R19 ;  /* 0x000000010e0e8824 */ /* 0x000fe200078e0a13 */
[----:B------:R-:W-:Y:S01]  /*0e90*/  ISETP.GT.U32.AND P0, PT, R21, R22, PT ;  /* 0x000000161500720c */ /* 0x000fe20003f04070 */
[----:B-1----:R-:W-:-:S03]  /*0ea0*/  IMAD.MOV R25, RZ, RZ, -R13 ;  /* 0x000000ffff197224 */ /* 0x002fc600078e0a0d */
[----:B------:R-:W-:Y:S01]  /*0eb0*/  @!P1 IADD3 R14, PT, PT, -R14, RZ, RZ ;  /* 0x000000ff0e0e9210 */ /* 0x000fe20007ffe1ff */
[----:B------:R-:W-:Y:S02]  /*0ec0*/  IMAD R19, R25, R24, RZ ;  /* 0x0000001819137224 */ /* 0x000fe400078e02ff */
[----:B------:R-:W0:Y:S02]  /*0ed0*/  I2F.RP R25, R18 ;  /* 0x0000001200197306 */ /* 0x000e240000209400 */
[----:B------:R-:W-:Y:S01]  /*0ee0*/  IMAD.HI.U32 R12, R13, R19, R12 ;  /* 0x000000130d0c7227 */ /* 0x000fe200078e000c */
[----:B------:R-:W-:-:S03]  /*0ef0*/  IABS R13, R16 ;  /* 0x00000010000d7213 */ /* 0x000fc60000000000 */
[----:B------:R-:W-:Y:S02]  /*0f00*/  @!P0 IMAD.IADD R22, R22, 0x1, -R21 ;  /* 0x0000000116168824 */ /* 0x000fe400078e0a15 */
[----:B------:R-:W-:Y:S02]  /*0f10*/  IMAD.MOV R19, RZ, RZ, -R13 ;  /* 0x000000ffff137224 */ /* 0x000fe400078e0a0d */
[----:B------:R-:W-:Y:S01]  /*0f20*/  IMAD.HI.U32 R12, R12, R3, RZ ;  /* 0x000000030c0c7227 */ /* 0x000fe200078e00ff */
[----:B------:R-:W-:-:S03]  /*0f30*/  ISETP.GT.U32.AND P0, PT, R21, R22, PT ;  /* 0x000000161500720c */ /* 0x000fc60003f04070 */
[----:B------:R-:W-:Y:S01]  /*0f40*/  IMAD R19, R12, R19, R3 ;  /* 0x000000130c137224 */ /* 0x000fe200078e0203 */
[----:B0-----:R-:W0:Y:S04]  /*0f50*/  MUFU.RCP R25, R25 ;  /* 0x0000001900197308 */ /* 0x001e280000001000 */
[----:B------:R-:W-:-:S05]  /*0f60*/  ISETP.GT.U32.AND P2, PT, R24, R19, PT ;  /* 0x000000131800720c */ /* 0x000fca0003f44070 */
[----:B------:R-:W-:Y:S02]  /*0f70*/  @!P0 IADD3 R22, PT, PT, R22, -R21, RZ ;  /* 0x8000001516168210 */ /* 0x000fe40007ffe0ff */
[----:B------:R-:W-:Y:S02]  /*0f80*/  ISETP.NE.AND P0, PT, R11, RZ, PT ;  /* 0x000000ff0b00720c */ /* 0x000fe40003f05270 */
[----:B------:R-:W-:Y:S01]  /*0f90*/  @!P1 IADD3 R22, PT, PT, -R22, RZ, RZ ;  /* 0x000000ff16169210 */ /* 0x000fe20007ffe1ff */
[----:B0-----:R-:W-:-:S03]  /*0fa0*/  VIADD R12, R25, 0xffffffe ;  /* 0x0ffffffe190c7836 */ /* 0x001fc60000000000 */
[----:B------:R-:W-:Y:S01]  /*0fb0*/  @!P2 IMAD.IADD R19, R19, 0x1, -R24 ;  /* 0x000000011313a824 */ /* 0x000fe200078e0a18 */
[----:B------:R0:W1:Y:S04]  /*0fc0*/  F2I.FTZ.U32.TRUNC.NTZ R13, R12 ;  /* 0x0000000c000d7305 */ /* 0x000068000021f000 */
[----:B------:R-:W-:Y:S02]  /*0fd0*/  ISETP.GT.U32.AND P2, PT, R24, R19, PT ;  /* 0x000000131800720c */ /* 0x000fe40003f44070 */
[----:B------:R-:W-:Y:S02]  /*0fe0*/  @!P0 LOP3.LUT R23, RZ, R11, RZ, 0x33, !PT ;  /* 0x0000000bff178212 */ /* 0x000fe400078e33ff */
[----:B------:R-:W-:Y:S01]  /*0ff0*/  IABS R11, R20 ;  /* 0x00000014000b7213 */ /* 0x000fe20000000000 */
[----:B0-----:R-:W-:-:S03]  /*1000*/  IMAD.MOV.U32 R12, RZ, RZ, RZ ;  /* 0x000000ffff0c7224 */ /* 0x001fc600078e00ff */
[----:B------:R-:W-:Y:S01]  /*1010*/  IADD3 R11, PT, PT, RZ, -R11, RZ ;  /* 0x8000000bff0b7210 */ /* 0x000fe20007ffe0ff */
[----:B-1----:R-:W-:-:S04]  /*1020*/  IMAD.MOV R21, RZ, RZ, -R13 ;  /* 0x000000ffff157224 */ /* 0x002fc800078e0a0d */
[----:B------:R-:W-:Y:S02]  /*1030*/  @!P2 IMAD.IADD R19, R19, 0x1, -R24 ;  /* 0x000000011313a824 */ /* 0x000fe400078e0a18 */
[----:B------:R-:W-:Y:S02]  /*1040*/  IMAD R21, R21, R18, RZ ;  /* 0x0000001215157224 */ /* 0x000fe400078e02ff */
[----:B------:R-:W-:Y:S02]  /*1050*/  VIADD R24, R5, 0x19 ;  /* 0x0000001905187836 */ /* 0x000fe40000000000 */
[----:B------:R-:W-:-:S03]  /*1060*/  IMAD.HI.U32 R12, R13, R21, R12 ;  /* 0x000000150d0c7227 */ /* 0x000fc600078e000c */
[----:B------:R-:W-:Y:S01]  /*1070*/  IABS R21, R24 ;  /* 0x0000001800157213 */ /* 0x000fe20000000000 */
[----:B------:R-:W-:Y:S01]  /*1080*/  @!P1 IMAD.MOV R19, RZ, RZ, -R19 ;  /* 0x000000ffff139224 */ /* 0x000fe200078e0a13 */
[----:B------:R-:W-:Y:S01]  /*1090*/  ISETP.NE.AND P5, PT, R24, RZ, PT ;  /* 0x000000ff1800720c */ /* 0x000fe20003fa5270 */
[----:B------:R-:W-:Y:S01]  /*10a0*/  IMAD.HI.U32 R12, R12, R3, RZ ;  /* 0x000000030c0c7227 */ /* 0x000fe200078e00ff */
[----:B------:R-:W0:Y:S03]  /*10b0*/  I2F.RP R25, R21 ;  /* 0x0000001500197306 */ /* 0x000e260000209400 */
[----:B------:R-:W-:Y:S02]  /*10c0*/  IMAD R11, R12, R11, R3 ;  /* 0x0000000b0c0b7224 */ /* 0x000fe400078e0203 */
[----:B------:R-:W-:-:S03]  /*10d0*/  VIADD R5, R5, 0x18 ;  /* 0x0000001805057836 */ /* 0x000fc60000000000 */
[----:B------:R-:W-:Y:S01]  /*10e0*/  ISETP.GT.U32.AND P0, PT, R18, R11, PT ;  /* 0x0000000b1200720c */ /* 0x000fe20003f04070 */
[----:B0-----:R-:W0:-:S12]  /*10f0*/  MUFU.RCP R25, R25 ;  /* 0x0000001900197308 */ /* 0x001e180000001000 */
[----:B------:R-:W-:Y:S01]  /*1100*/  @!P0 IMAD.IADD R11, R11, 0x1, -R18 ;  /* 0x000000010b0b8824 */ /* 0x000fe200078e0a12 */
[----:B------:R-:W-:-:S04]  /*1110*/  ISETP.NE.AND P0, PT, R9, RZ, PT ;  /* 0x000000ff0900720c */ /* 0x000fc80003f05270 */
[----:B------:R-:W-:Y:S01]  /*1120*/  ISETP.GT.U32.AND P2, PT, R18, R11, PT ;  /* 0x0000000b1200720c */ /* 0x000fe20003f44070 */
[----:B0-----:R-:W-:-:S08]  /*1130*/  VIADD R12, R25, 0xffffffe ;  /* 0x0ffffffe190c7836 */ /* 0x001fd00000000000 */
[----:B------:R-:W-:Y:S01]  /*1140*/  @!P0 LOP3.LUT R17, RZ, R9, RZ, 0x33, !PT ;  /* 0x00000009ff118212 */ /* 0x000fe200078e33ff */
[----:B------:R0:W1:Y:S01]  /*1150*/  F2I.FTZ.U32.TRUNC.NTZ R13, R12 ;  /* 0x0000000c000d7305 */ /* 0x000062000021f000 */
[----:B------:R-:W-:Y:S02]  /*1160*/  ISETP.NE.AND P0, PT, R8, RZ, PT ;  /* 0x000000ff0800720c */ /* 0x000fe40003f05270 */
[----:B------:R-:W-:-:S04]  /*1170*/  @!P2 IMAD.IADD R11, R11, 0x1, -R18 ;  /* 0x000000010b0ba824 */ /* 0x000fc800078e0a12 */
[----:B------:R-:W-:Y:S01]  /*1180*/  @!P1 IMAD.MOV R11, RZ, RZ, -R11 ;  /* 0x000000ffff0b9224 */ /* 0x000fe200078e0a0b */
[----:B------:R-:W-:Y:S01]  /*1190*/  @!P4 LOP3.LUT R11, RZ, R20, RZ, 0x33, !PT ;  /* 0x00000014ff0bc212 */ /* 0x000fe200078e33ff */
[----:B0-----:R-:W-:-:S05]  /*11a0*/  IMAD.MOV.U32 R12, RZ, RZ, RZ ;  /* 0x000000ffff0c7224 */ /* 0x001fca00078e00ff */
[----:B------:R-:W-:Y:S01]  /*11b0*/  @!P0 LOP3.LUT R14, RZ, R8, RZ, 0x33, !PT ;  /* 0x00000008ff0e8212 */ /* 0x000fe200078e33ff */
[--C-:B-1----:R-:W-:Y:S01]  /*11c0*/  IMAD.MOV R18, RZ, RZ, -R13.reuse ;  /* 0x000000ffff127224 */ /* 0x102fe200078e0a0d */
[----:B------:R-:W-:Y:S02]  /*11d0*/  IABS R8, R24 ;  /* 0x0000001800087213 */ /* 0x000fe40000000000 */
[----:B------:R-:W-:Y:S01]  /*11e0*/  ISETP.NE.AND P0, PT, R17, RZ, PT ;  /* 0x000000ff1100720c */ /* 0x000fe20003f05270 */
[----:B------:R-:W-:Y:S02]  /*11f0*/  IMAD R9, R18, R21, RZ ;  /* 0x0000001512097224 */ /* 0x000fe400078e02ff */
[----:B------:R-:W-:Y:S01]  /*1200*/  IMAD.MOV R8, RZ, RZ, -R8 ;  /* 0x000000ffff087224 */ /* 0x000fe200078e0a08 */
[----:B------:R-:W-:Y:S01]  /*1210*/  ISETP.EQ.OR P0, PT, R23, RZ, !P0 ;  /* 0x000000ff1700720c */ /* 0x000fe20004702670 */
[----:B------:R-:W-:-:S03]  /*1220*/  IMAD.HI.U32 R12, R13, R9, R12 ;  /* 0x000000090d0c7227 */ /* 0x000fc600078e000c */
[----:B------:R-:W-:-:S03]  /*1230*/  ISETP.EQ.OR P0, PT, R14, RZ, P0 ;  /* 0x000000ff0e00720c */ /* 0x000fc60000702670 */
[----:B------:R-:W-:Y:S01]  /*1240*/  IMAD.HI.U32 R12, R12, R3, RZ ;  /* 0x000000030c0c7227 */ /* 0x000fe200078e00ff */
[----:B------:R-:W-:-:S03]  /*1250*/  ISETP.EQ.OR P0, PT, R15, RZ, P0 ;  /* 0x000000ff0f00720c */ /* 0x000fc60000702670 */
[----:B------:R-:W-:-:S05]  /*1260*/  IMAD R12, R12, R8, R3 ;  /* 0x000000080c0c7224 */ /* 0x000fca00078e0203 */
[----:B------:R-:W-:-:S13]  /*1270*/  ISETP.GT.U32.AND P2, PT, R21, R12, PT ;  /* 0x0000000c1500720c */ /* 0x000fda0003f44070 */
[----:B------:R-:W-:Y:S01]  /*1280*/  @!P2 IMAD.IADD R12, R12, 0x1, -R21 ;  /* 0x000000010c0ca824 */ /* 0x000fe200078e0a15 */
[----:B------:R-:W-:-:S04]  /*1290*/  ISETP.NE.AND P2, PT, R7, RZ, PT ;  /* 0x000000ff0700720c */ /* 0x000fc80003f45270 */
[----:B------:R-:W-:-:S09]  /*12a0*/  ISETP.GT.U32.AND P3, PT, R21, R12, PT ;  /* 0x0000000c1500720c */ /* 0x000fd20003f64070 */
[----:B------:R-:W-:-:S04]  /*12b0*/  @!P2 LOP3.LUT R22, RZ, R7, RZ, 0x33, !PT ;  /* 0x00000007ff16a212 */ /* 0x000fc800078e33ff */
[----:B------:R-:W-:Y:S01]  /*12c0*/  @!P3 IMAD.IADD R12, R12, 0x1, -R21 ;  /* 0x000000010c0cb824 */ /* 0x000fe200078e0a15 */
[----:B------:R-:W-:Y:S02]  /*12d0*/  ISETP.NE.AND P3, PT, R16, RZ, PT ;  /* 0x000000ff1000720c */ /* 0x000fe40003f65270 */
[----:B------:R-:W-:Y:S01]  /*12e0*/  ISETP.EQ.OR P0, PT, R22, RZ, P0 ;  /* 0x000000ff1600720c */ /* 0x000fe20000702670 */
[----:B------:R-:W-:Y:S01]  /*12f0*/  @!P1 IMAD.MOV R12, RZ, RZ, -R12 ;  /* 0x000000ffff0c9224 */ /* 0x000fe200078e0a0c */
[----:B------:R-:W-:-:S04]  /*1300*/  @!P5 LOP3.LUT R12, RZ, R24, RZ, 0x33, !PT ;  /* 0x00000018ff0cd212 */ /* 0x000fc800078e33ff */
[----:B------:R-:W-:-:S05]  /*1310*/  ISETP.NE.AND P2, PT, R12, RZ, PT ;  /* 0x000000ff0c00720c */ /* 0x000fca0003f45270 */
[----:B------:R-:W-:-:S04]  /*1320*/  @!P3 LOP3.LUT R19, RZ, R16, RZ, 0x33, !PT ;  /* 0x00000010ff13b212 */ /* 0x000fc800078e33ff */
[----:B------:R-:W-:-:S04]  /*1330*/  ISETP.EQ.OR P0, PT, R19, RZ, P0 ;  /* 0x000000ff1300720c */ /* 0x000fc80000702670 */
[----:B------:R-:W-:-:S04]  /*1340*/  ISETP.EQ.OR P0, PT, R11, RZ, P0 ;  /* 0x000000ff0b00720c */ /* 0x000fc80000702670 */
[----:B------:R-:W-:Y:S02]  /*1350*/  SEL R0, R0, RZ, !P0 ;  /* 0x000000ff00007207 */ /* 0x000fe40004000000 */
[----:B------:R-:W-:Y:S02]  /*1360*/  ISETP.NE.AND P0, PT, R6, RZ, PT ;  /* 0x000000ff0600720c */ /* 0x000fe40003f05270 */
[----:B------:R-:W-:-:S11]  /*1370*/  SEL R0, R0, RZ, P2 ;  /* 0x000000ff00007207 */ /* 0x000fd60001000000 */
[----:B------:R-:W-:Y:S05]  /*1380*/  @P0 BRA `(.L_x_18) ;  /* 0xfffffff4001c0947 */ /* 0x000fea000383ffff */
[----:B------:R-:W-:Y:S05]  /*1390*/  BSYNC.RECONVERGENT B1 ;  /* 0x0000000000017941 */ /* 0x000fea0003800200 */
.L_x_17:
[----:B------:R-:W-:-:S07]  /*13a0*/  IADD3 R5, PT, PT, R5, 0x5, RZ ;  /* 0x0000000505057810 */ /* 0x000fce0007ffe0ff */
.L_x_16:
[----:B------:R-:W-:Y:S05]  /*13b0*/  BSYNC.RECONVERGENT B0 ;  /* 0x0000000000007941 */ /* 0x000fea0003800200 */
.L_x_15:
[----:B------:R-:W-:-:S13]  /*13c0*/  ISETP.NE.AND P0, PT, R4, RZ, PT ;  /* 0x000000ff0400720c */ /* 0x000fda0003f05270 */
[----:B------:R-:W-:Y:S05]  /*13d0*/  @!P0 BRA `(.L_x_19) ;  /* 0x0000001c006c8947 */ /* 0x000fea0003800000 */
[----:B------:R-:W-:Y:S01]  /*13e0*/  BSSY.RECONVERGENT B0, `(.L_x_20) ;  /* 0x000003a000007945 */ /* 0x000fe20003800200 */
[----:B------:R-:W-:Y:S01]  /*13f0*/  ISETP.GE.AND P0, PT, R2, RZ, PT ;  /* 0x000000ff0200720c */ /* 0x000fe20003f06270 */
[----:B------:R-:W-:Y:S01]  /*1400*/  IMAD.MOV R4, RZ, RZ, -R4 ;  /* 0x000000ffff047224 */ /* 0x000fe200078e0a04 */
[----:B------:R-:W-:-:S11]  /*1410*/  IABS R3, R2 ;  /* 0x0000000200037213 */ /* 0x000fd60000000000 */
.L_x_22:
[-C--:B------:R-:W-:Y:S01]  /*1420*/  IABS R10, R5.reuse ;  /* 0x00000005000a7213 */ /* 0x080fe20000000000 */
[----:B------:R-:W-:Y:S01]  /*1430*/  VIADD R8, R5, 0x2 ;  /* 0x0000000205087836 */ /* 0x000fe20000000000 */
[----:B------:R-:W-:Y:S01]  /*1440*/  IABS R16, R5 ;  /* 0x0000000500107213 */ /* 0x000fe20000000000 */
[----:B------:R-:W-:Y:S01]  /*1450*/  VIADD R4, R4, 0x1 ;  /* 0x0000000104047836 */ /* 0x000fe20000000000 */
[----:B------:R-:W0:Y:S02]  /*1460*/  I2F.RP R11, R10 ;  /* 0x0000000a000b7306 */ /* 0x000e240000209400 */
[----:B------:R-:W-:-:S06]  /*1470*/  IABS R9, R8 ;  /* 0x0000000800097213 */ /* 0x000fcc0000000000 */
[----:B------:R-:W1:Y:S08]  /*1480*/  I2F.RP R14, R9 ;  /* 0x00000009000e7306 */ /* 0x000e700000209400 */
[----:B0-----:R-:W0:Y:S08]  /*1490*/  MUFU.RCP R11, R11 ;  /* 0x0000000b000b7308 */ /* 0x001e300000001000 */
[----:B-1----:R-:W1:Y:S01]  /*14a0*/  MUFU.RCP R14, R14 ;  /* 0x0000000e000e7308 */ /* 0x002e620000001000 */
[----:B0-----:R-:W-:-:S02]  /*14b0*/  VIADD R12, R11, 0xffffffe ;  /* 0x0ffffffe0b0c7836 */ /* 0x001fc40000000000 */
[----:B------:R-:W-:-:S05]  /*14c0*/  IMAD.MOV R11, RZ, RZ, -R16 ;  /* 0x000000ffff0b7224 */ /* 0x000fca00078e0a10 */
[----:B------:R0:W2:Y:S01]  /*14d0*/  F2I.FTZ.U32.TRUNC.NTZ R13, R12 ;  /* 0x0000000c000d7305 */ /* 0x0000a2000021f000 */
[----:B-1----:R-:W-:Y:S02]  /*14e0*/  VIADD R7, R14, 0xffffffe ;  /* 0x0ffffffe0e077836 */ /* 0x002fe40000000000 */
[----:B0-----:R-:W-:-:S05]  /*14f0*/  HFMA2 R12, -RZ, RZ, 0, 0 ;  /* 0x00000000ff0c7431 */ /* 0x001fca00000001ff */
[----:B------:R-:W0:Y:S01]  /*1500*/  F2I.FTZ.U32.TRUNC.NTZ R7, R7 ;  /* 0x0000000700077305 */ /* 0x000e22000021f000 */
[----:B--2---:R-:W-:-:S04]  /*1510*/  IMAD.MOV R15, RZ, RZ, -R13 ;  /* 0x000000ffff0f7224 */ /* 0x004fc800078e0a0d */
[----:B------:R-:W-:-:S04]  /*1520*/  IMAD R15, R15, R10, RZ ;  /* 0x0000000a0f0f7224 */ /* 0x000fc800078e02ff */
[----:B------:R-:W-:Y:S01]  /*1530*/  IMAD.HI.U32 R6, R13, R15, R12 ;  /* 0x0000000f0d067227 */ /* 0x000fe200078e000c */
[----:B------:R-:W-:Y:S02]  /*1540*/  IABS R12, R2 ;  /* 0x00000002000c7213 */ /* 0x000fe40000000000 */
[----:B------:R-:W-:Y:S01]  /*1550*/  IABS R13, R8 ;  /* 0x00000008000d7213 */ /* 0x000fe20000000000 */
[----:B0-----:R-:W-:Y:S02]  /*1560*/  IMAD.MOV R14, RZ, RZ, -R7 ;  /* 0x000000ffff0e7224 */ /* 0x001fe400078e0a07 */
[----:B------:R-:W-:-:S04]  /*1570*/  IMAD.HI.U32 R6, R6, R3, RZ ;  /* 0x0000000306067227 */ /* 0x000fc800078e00ff */
[----:B------:R-:W-:Y:S02]  /*1580*/  IMAD R11, R6, R11, R12 ;  /* 0x0000000b060b7224 */ /* 0x000fe400078e020c */
[----:B------:R-:W-:Y:S02]  /*1590*/  IMAD R3, R14, R9, RZ ;  /* 0x000000090e037224 */ /* 0x000fe400078e02ff */
[----:B------:R-:W-:Y:S01]  /*15a0*/  IMAD.MOV.U32 R6, RZ, RZ, RZ ;  /* 0x000000ffff067224 */ /* 0x000fe200078e00ff */
[----:B------:R-:W-:Y:S01]  /*15b0*/  ISETP.GT.U32.AND P1, PT, R10, R11, PT ;  /* 0x0000000b0a00720c */ /* 0x000fe20003f24070 */
[----:B------:R-:W-:Y:S02]  /*15c0*/  IMAD.MOV R13, RZ, RZ, -R13 ;  /* 0x000000ffff0d7224 */ /* 0x000fe400078e0a0d */
[----:B------:R-:W-:-:S03]  /*15d0*/  IMAD.HI.U32 R6, R7, R3, R6 ;  /* 0x0000000307067227 */ /* 0x000fc600078e0006 */
[----:B------:R-:W-:Y:S01]  /*15e0*/  MOV R7, R13 ;  /* 0x0000000d00077202 */ /* 0x000fe20000000f00 */
[----:B------:R-:W-:-:S04]  /*15f0*/  IMAD.MOV.U32 R3, RZ, RZ, R12 ;  /* 0x000000ffff037224 */ /* 0x000fc800078e000c */
[----:B------:R-:W-:-:S04]  /*1600*/  IMAD.HI.U32 R6, R6, R3, RZ ;  /* 0x0000000306067227 */ /* 0x000fc800078e00ff */
[----:B------:R-:W-:Y:S02]  /*1610*/  IMAD R6, R6, R7, R12 ;  /* 0x0000000706067224 */ /* 0x000fe400078e020c */
[----:B------:R-:W-:-:S03]  /*1620*/  @!P1 IMAD.IADD R11, R11, 0x1, -R10 ;  /* 0x000000010b0b9824 */ /* 0x000fc600078e0a0a */
[----:B------:R-:W-:Y:S02]  /*1630*/  ISETP.GT.U32.AND P2, PT, R9, R6, PT ;  /* 0x000000060900720c */ /* 0x000fe40003f44070 */
[----:B------:R-:W-:-:S11]  /*1640*/  ISETP.GT.U32.AND P1, PT, R10, R11, PT ;  /* 0x0000000b0a00720c */ /* 0x000fd60003f24070 */
[----:B------:R-:W-:Y:S01]  /*1650*/  @!P2 IMAD.IADD R6, R6, 0x1, -R9 ;  /* 0x000000010606a824 */ /* 0x000fe200078e0a09 */
[----:B------:R-:W-:Y:S01]  /*1660*/  ISETP.NE.AND P2, PT, R8, RZ, PT ;  /* 0x000000ff0800720c */ /* 0x000fe20003f45270 */
[----:B------:R-:W-:-:S03]  /*1670*/  @!P1 IMAD.IADD R11, R11, 0x1, -R10 ;  /* 0x000000010b0b9824 */ /* 0x000fc600078e0a0a */
[----:B------:R-:W-:Y:S01]  /*1680*/  ISETP.GT.U32.AND P1, PT, R9, R6, PT ;  /* 0x000000060900720c */ /* 0x000fe20003f24070 */
[----:B------:R-:W-:Y:S01]  /*1690*/  @!P0 IMAD.MOV R11, RZ, RZ, -R11 ;  /* 0x000000ffff0b8224 */ /* 0x000fe200078e0a0b */
[----:B------:R-:W-:-:S11]  /*16a0*/  ISETP.GE.AND P0, PT, R2, RZ, PT ;  /* 0x000000ff0200720c */ /* 0x000fd60003f06270 */
[----:B------:R-:W-:Y:S01]  /*16b0*/  @!P1 IMAD.IADD R6, R6, 0x1, -R9 ;  /* 0x0000000106069824 */ /* 0x000fe200078e0a09 */
[----:B------:R-:W-:-:S04]  /*16c0*/  ISETP.NE.AND P1, PT, R5, RZ, PT ;  /* 0x000000ff0500720c */ /* 0x000fc80003f25270 */
[----:B------:R-:W-:Y:S02]  /*16d0*/  @!P0 IADD3 R6, PT, PT, -R6, RZ, RZ ;  /* 0x000000ff06068210 */ /* 0x000fe40007ffe1ff */
[----:B------:R-:W-:-:S07]  /*16e0*/  @!P2 LOP3.LUT R6, RZ, R8, RZ, 0x33, !PT ;  /* 0x00000008ff06a212 */ /* 0x000fce00078e33ff */
[----:B------:R-:W-:Y:S02]  /*16f0*/  @!P1 LOP3.LUT R11, RZ, R5, RZ, 0x33, !PT ;  /* 0x00000005ff0b9212 */ /* 0x000fe400078e33ff */
[----:B------:R-:W-:Y:S02]  /*1700*/  ISETP.NE.AND P1, PT, R6, RZ, PT ;  /* 0x000000ff0600720c */ /* 0x000fe40003f25270 */
[----:B------:R-:W-:Y:S02]  /*1710*/  ISETP.NE.AND P2, PT, R11, RZ, PT ;  /* 0x000000ff0b00720c */ /* 0x000fe40003f45270 */
[----:B------:R-:W-:Y:S02]  /*1720*/  SEL R0, R0, RZ, P1 ;  /* 0x000000ff00007207 */ /* 0x000fe40000800000 */
[----:B------:R-:W-:Y:S02]  /*1730*/  ISETP.NE.AND P1, PT, R4, RZ, PT ;  /* 0x000000ff0400720c */ /* 0x000fe40003f25270 */
[----:B------:R-:W-:-:S11]  /*1740*/  SEL R0, R0, RZ, P2 ;  /* 0x000000ff00007207 */ /* 0x000fd60001000000 */
[----:B------:R-:W-:Y:S05]  /*1750*/  @!P1 BRA `(.L_x_21) ;  /* 0x0000000000089947 */ /* 0x000fea0003800000 */
[----:B------:R-:W-:Y:S01]  /*1760*/  VIADD R5, R5, 0x6 ;  /* 0x0000000605057836 */ /* 0x000fe20000000000 */
[----:B------:R-:W-:Y:S06]  /*1770*/  BRA `(.L_x_22) ;  /* 0xfffffffc00287947 */ /* 0x000fec000383ffff */
.L_x_21:
[----:B------:R-:W-:Y:S05]  /*1780*/  BSYNC.RECONVERGENT B0 ;  /* 0x0000000000007941 */ /* 0x000fea0003800200 */
.L_x_20:
[----:B------:R-:W-:Y:S05]  /*1790*/  BRA `(.L_x_19) ;  /* 0x00000018007c7947 */ /* 0x000fea0003800000 */
.L_x_14:
[----:B------:R-:W-:Y:S01]  /*17a0*/  VIADD R16, R16, 0xfffffffb ;  /* 0xfffffffb10107836 */ /* 0x000fe20000000000 */
[----:B------:R-:W-:Y:S01]  /*17b0*/  BSSY.RECONVERGENT B8, `(.L_x_23) ;  /* 0x0000147000087945 */ /* 0x000fe20003800200 */
[----:B------:R-:W-:Y:S02]  /*17c0*/  IMAD.MOV.U32 R3, RZ, RZ, 0x1 ;  /* 0x00000001ff037424 */ /* 0x000fe400078e00ff */
[C---:B------:R-:W-:Y:S01]  /*17d0*/  IMAD.HI.U32 R0, R16.reuse, -0x55555555, RZ ;  /* 0xaaaaaaab10007827 */ /* 0x040fe200078e00ff */
[----:B------:R-:W-:-:S03]  /*17e0*/  ISETP.GE.U32.AND P0, PT, R16, 0x12, PT ;  /* 0x000000121000780c */ /* 0x000fc60003f06070 */
[----:B------:R-:W-:Y:S01]  /*17f0*/  IMAD.MOV.U32 R17, RZ, RZ, 0x5 ;  /* 0x00000005ff117424 */ /* 0x000fe200078e00ff */
[----:B------:R-:W-:Y:S02]  /*1800*/  LEA.HI R25, R0, 0x1, RZ, 0x1e ;  /* 0x0000000100197811 */ /* 0x000fe400078ff0ff */
[----:B------:R-:W-:Y:S02]  /*1810*/  PRMT R0, R3, 0x7610, R0 ;  /* 0x0000761003007816 */ /* 0x000fe40000000000 */
[----:B------:R-:W-:-:S05]  /*1820*/  LOP3.LUT R24, R25, 0x3, RZ, 0xc0, !PT ;  /* 0x0000000319187812 */ /* 0x000fca00078ec0ff */
[----:B------:R-:W-:Y:S05]  /*1830*/  @!P0 BRA `(.L_x_24) ;  /* 0x0000001000f88947 */ /* 0x000fea0003800000 */
[----:B------:R-:W-:Y:S01]  /*1840*/  LOP3.LUT R25, R25, 0x7ffffffc, RZ, 0xc0, !PT ;  /* 0x7ffffffc19197812 */ /* 0x000fe200078ec0ff */
[----:B------:R-:W-:Y:S01]  /*1850*/  HFMA2 R0, -RZ, RZ, 0, 5.9604644775390625e-08 ;  /* 0x00000001ff007431 */ /* 0x000fe200000001ff */
[----:B------:R-:W-:Y:S01]  /*1860*/  BSSY.RECONVERGENT B7, `(.L_x_25) ;  /* 0x000013a000077945 */ /* 0x000fe20003800200 */
[----:B------:R-:W-:Y:S02]  /*1870*/  IMAD.MOV.U32 R17, RZ, RZ, 0xd ;  /* 0x0000000dff117424 */ /* 0x000fe400078e00ff */
[----:B------:R-:W-:-:S07]  /*1880*/  IMAD.MOV R25, RZ, RZ, -R25 ;  /* 0x000000ffff197224 */ /* 0x000fce00078e0a19 */
.L_x_50:
[----:B------:R-:W-:Y:S01]  /*1890*/  VIADD R3, R17, 0xfffffff8 ;  /* 0xfffffff811037836 */ /* 0x000fe20000000000 */
[----:B------:R-:W-:Y:S01]  /*18a0*/  IABS R10, R2 ;  /* 0x00000002000a7213 */ /* 0x000fe20000000000 */
[----:B------:R-:W-:Y:S01]  /*18b0*/  VIADD R25, R25, 0x4 ;  /* 0x0000000419197836 */ /* 0x000fe20000000000 */
[----:B------:R-:W-:Y:S01]  /*18c0*/  ISETP.GE.AND P2, PT, R2, RZ, PT ;  /* 0x000000ff0200720c */ /* 0x000fe20003f46270 */
[----:B------:R-:W-:Y:S01]  /*18d0*/  BSSY.RECONVERGENT B6, `(.L_x_26) ;  /* 0x0000024000067945 */ /* 0x000fe20003800200 */
[-C--:B------:R-:W-:Y:S02]  /*18e0*/  IABS R8, R3.reuse ;  /* 0x0000000300087213 */ /* 0x080fe40000000000 */
[----:B------:R-:W-:Y:S02]  /*18f0*/  IABS R9, R3 ;  /* 0x0000000300097213 */ /* 0x000fe40000000000 */
[----:B------:R-:W0:Y:S08]  /*1900*/  I2F.RP R6, R8 ;  /* 0x0000000800067306 */ /* 0x000e300000209400 */
[----:B0-----:R-:W0:Y:S02]  /*1910*/  MUFU.RCP R6, R6 ;  /* 0x0000000600067308 */ /* 0x001e240000001000 */
[----:B0-----:R-:W-:-:S02]  /*1920*/  VIADD R4, R6, 0xffffffe ;  /* 0x0ffffffe06047836 */ /* 0x001fc40000000000 */
[----:B------:R-:W-:-:S04]  /*1930*/  IMAD.MOV R6, RZ, RZ, -R9 ;  /* 0x000000ffff067224 */ /* 0x000fc800078e0a09 */
[----:B------:R0:W1:Y:S02]  /*1940*/  F2I.FTZ.U32.TRUNC.NTZ R5, R4 ;  /* 0x0000000400057305 */ /* 0x000064000021f000 */
[----:B0-----:R-:W-:Y:S01]  /*1950*/  IMAD.MOV.U32 R4, RZ, RZ, RZ ;  /* 0x000000ffff047224 */ /* 0x001fe200078e00ff */
[----:B-1----:R-:W-:-:S05]  /*1960*/  IADD3 R7, PT, PT, RZ, -R5, RZ ;  /* 0x80000005ff077210 */ /* 0x002fca0007ffe0ff */
[----:B------:R-:W-:-:S04]  /*1970*/  IMAD R7, R7, R8, RZ ;  /* 0x0000000807077224 */ /* 0x000fc800078e02ff */
[----:B------:R-:W-:-:S06]  /*1980*/  IMAD.HI.U32 R5, R5, R7, R4 ;  /* 0x0000000705057227 */ /* 0x000fcc00078e0004 */
[----:B------:R-:W-:-:S04]  /*1990*/  IMAD.HI.U32 R5, R5, R10, RZ ;  /* 0x0000000a05057227 */ /* 0x000fc800078e00ff */
[----:B------:R-:W-:-:S05]  /*19a0*/  IMAD R5, R5, R6, R10 ;  /* 0x0000000605057224 */ /* 0x000fca00078e020a */
[----:B------:R-:W-:-:S13]  /*19b0*/  ISETP.GT.U32.AND P0, PT, R8, R5, PT ;  /* 0x000000050800720c */ /* 0x000fda0003f04070 */
[----:B------:R-:W-:Y:S01]  /*19c0*/  @!P0 IMAD.IADD R5, R5, 0x1, -R8 ;  /* 0x0000000105058824 */ /* 0x000fe200078e0a08 */
[----:B------:R-:W-:-:S04]  /*19d0*/  ISETP.NE.AND P0, PT, R3, RZ, PT ;  /* 0x000000ff0300720c */ /* 0x000fc80003f05270 */
[----:B------:R-:W-:-:S13]  /*19e0*/  ISETP.GT.U32.AND P1, PT, R8, R5, PT ;  /* 0x000000050800720c */ /* 0x000fda0003f24070 */
[----:B------:R-:W-:Y:S01]  /*19f0*/  @!P1 IMAD.IADD R5, R5, 0x1, -R8 ;  /* 0x0000000105059824 */ /* 0x000fe200078e0a08 */
[----:B------:R-:W-:-:S04]  /*1a00*/  ISETP.NE.AND P1, PT, R25, RZ, PT ;  /* 0x000000ff1900720c */ /* 0x000fc80003f25270 */
[----:B------:R-:W-:Y:S02]  /*1a10*/  @!P2 IADD3 R5, PT, PT, -R5, RZ, RZ ;  /* 0x000000ff0505a210 */ /* 0x000fe40007ffe1ff */
[----:B------:R-:W-:Y:S02]  /*1a20*/  @!P0 LOP3.LUT R5, RZ, R3, RZ, 0x33, !PT ;  /* 0x00000003ff058212 */ /* 0x000fe400078e33ff */
[----:B------:R-:W-:Y:S02]  /*1a30*/  P2R R26, PR, RZ, 0x2 ;  /* 0x00000002ff1a7803 */ /* 0x000fe40000000000 */
[----:B------:R-:W-:-:S13]  /*1a40*/  ISETP.NE.AND P0, PT, R5, RZ, PT ;  /* 0x000000ff0500720c */ /* 0x000fda0003f05270 */
[----:B------:R-:W-:Y:S05]  /*1a50*/  @P0 BRA `(.L_x_27) ;  /* 0x00000000002c0947 */ /* 0x000fea0003800000 */
[----:B------:R-:W-:Y:S01]  /*1a60*/  MOV R8, 0x0 ;  /* 0x0000000000087802 */ /* 0x000fe20000000f00 */
[----:B------:R0:W-:Y:S01]  /*1a70*/  STL.64 [R1], R2 ;  /* 0x0000000201007387 */ /* 0x0001e20000100a00 */
[----:B------:R-:W1:Y:S01]  /*1a80*/  LDCU.64 UR4, c[0x4][0x10] ;  /* 0x01000200ff0477ac */ /* 0x000e620008000a00 */
[----:B------:R-:W-:Y:S01]  /*1a90*/  IMAD.MOV.U32 R6, RZ, RZ, R23 ;  /* 0x000000ffff067224 */ /* 0x000fe200078e0017 */
[----:B------:R-:W-:Y:S02]  /*1aa0*/  MOV R7, R22 ;  /* 0x0000001600077202 */ /* 0x000fe40000000f00 */
[----:B------:R-:W2:Y:S01]  /*1ab0*/  LDC.64 R8, c[0x4][R8] ;  /* 0x0100000008087b82 */ /* 0x000ea20000000a00 */
[----:B-1----:R-:W-:Y:S02]  /*1ac0*/  IMAD.U32 R4, RZ, RZ, UR4 ;  /* 0x00000004ff047e24 */ /* 0x002fe4000f8e00ff */
[----:B0-----:R-:W-:-:S07]  /*1ad0*/  IMAD.U32 R5, RZ, RZ, UR5 ;  /* 0x00000005ff057e24 */ /* 0x001fce000f8e00ff */
[----:B------:R-:W-:-:S07]  /*1ae0*/  LEPC R20, `(.L_x_28) ;  /* 0x000000001014794e */ /* 0x000fce0000000000 */
[----:B--2---:R-:W-:Y:S05]  /*1af0*/  CALL.ABS.NOINC R8 ;  /* 0x0000000008007343 */ /* 0x004fea0003c00000 */
.L_x_28:
[----:B------:R-:W-:-:S07]  /*1b00*/  PRMT R0, RZ, 0x7610, R0 ;  /* 0x00007610ff007816 */ /* 0x000fce0000000000 */
.L_x_27:
[----:B------:R-:W-:Y:S05]  /*1b10*/  BSYNC.RECONVERGENT B6 ;  /* 0x0000000000067941 */ /* 0x000fea0003800200 */
.L_x_26:
[----:B------:R-:W-:Y:S01]  /*1b20*/  VIADD R3, R17, 0xfffffffa ;  /* 0xfffffffa11037836 */ /* 0x000fe20000000000 */
[----:B------:R-:W-:Y:S01]  /*1b30*/  IABS R10, R2 ;  /* 0x00000002000a7213 */ /* 0x000fe20000000000 */
[----:B------:R-:W-:Y:S01]  /*1b40*/  BSSY.RECONVERGENT B6, `(.L_x_29) ;  /* 0x0000023000067945 */ /* 0x000fe20003800200 */
[----:B------:R-:W-:Y:S02]  /*1b50*/  ISETP.GE.AND P2, PT, R2, RZ, PT ;  /* 0x000000ff0200720c */ /* 0x000fe40003f46270 */
[-C--:B------:R-:W-:Y:S02]  /*1b60*/  IABS R8, R3.reuse ;  /* 0x0000000300087213 */ /* 0x080fe40000000000 */
[----:B------:R-:W-:Y:S02]  /*1b70*/  IABS R9, R3 ;  /* 0x0000000300097213 */ /* 0x000fe40000000000 */
[----:B------:R-:W0:Y:S08]  /*1b80*/  I2F.RP R6, R8 ;  /* 0x0000000800067306 */ /* 0x000e300000209400 */
[----:B0-----:R-:W0:Y:S02]  /*1b90*/  MUFU.RCP R6, R6 ;  /* 0x0000000600067308 */ /* 0x001e240000001000 */
[----:B0-----:R-:W-:Y:S01]  /*1ba0*/  VIADD R4, R6, 0xffffffe ;  /* 0x0ffffffe06047836 */ /* 0x001fe20000000000 */
[----:B------:R-:W-:-:S05]  /*1bb0*/  IADD3 R6, PT, PT, RZ, -R9, RZ ;  /* 0x80000009ff067210 */ /* 0x000fca0007ffe0ff */
[----:B------:R0:W1:Y:S02]  /*1bc0*/  F2I.FTZ.U32.TRUNC.NTZ R5, R4 ;  /* 0x0000000400057305 */ /* 0x000064000021f000 */
[----:B0-----:R-:W-:Y:S02]  /*1bd0*/  IMAD.MOV.U32 R4, RZ, RZ, RZ ;  /* 0x000000ffff047224 */ /* 0x001fe400078e00ff */
[----:B-1----:R-:W-:-:S04]  /*1be0*/  IMAD.MOV R7, RZ, RZ, -R5 ;  /* 0x000000ffff077224 */ /* 0x002fc800078e0a05 */
        /* <DEDUP_REMOVED lines=8> */
[----:B------:R-:W-:-:S04]  /*1c70*/  @!P1 IMAD.IADD R5, R5, 0x1, -R8 ;  /* 0x0000000105059824 */ /* 0x000fc800078e0a08 */
[----:B------:R-:W-:Y:S01]  /*1c80*/  @!P2 IMAD.MOV R5, RZ, RZ, -R5 ;  /* 0x000000ffff05a224 */ /* 0x000fe200078e0a05 */
[----:B------:R-:W-:-:S04]  /*1c90*/  @!P0 LOP3.LUT R5, RZ, R3, RZ, 0x33, !PT ;  /* 0x00000003ff058212 */ /* 0x000fc800078e33ff */
[----:B------:R-:W-:-:S13]  /*1ca0*/  ISETP.NE.AND P0, PT, R5, RZ, PT ;  /* 0x000000ff0500720c */ /* 0x000fda0003f05270 */
[----:B------:R-:W-:Y:S05]  /*1cb0*/  @P0 BRA `(.L_x_30) ;  /* 0x00000000002c0947 */ /* 0x000fea0003800000 */
[----:B------:R-:W-:Y:S01]  /*1cc0*/  MOV R8, 0x0 ;  /* 0x0000000000087802 */ /* 0x000fe20000000f00 */
[----:B------:R0:W-:Y:S01]  /*1cd0*/  STL.64 [R1], R2 ;  /* 0x0000000201007387 */ /* 0x0001e20000100a00 */
[----:B------:R-:W1:Y:S01]  /*1ce0*/  LDCU.64 UR4, c[0x4][0x10] ;  /* 0x01000200ff0477ac */ /* 0x000e620008000a00 */
[----:B------:R-:W-:Y:S02]  /*1cf0*/  IMAD.MOV.U32 R6, RZ, RZ, R23 ;  /* 0x000000ffff067224 */ /* 0x000fe400078e0017 */
[----:B------:R-:W-:Y:S01]  /*1d00*/  IMAD.MOV.U32 R7, RZ, RZ, R22 ;  /* 0x000000ffff077224 */ /* 0x000fe200078e0016 */
[----:B------:R-:W2:Y:S01]  /*1d10*/  LDC.64 R8, c[0x4][R8] ;  /* 0x0100000008087b82 */ /* 0x000ea20000000a00 */
[----:B-1----:R-:W-:Y:S01]  /*1d20*/  IMAD.U32 R4, RZ, RZ, UR4 ;  /* 0x00000004ff047e24 */ /* 0x002fe2000f8e00ff */
[----:B0-----:R-:W-:-:S07]  /*1d30*/  MOV R5, UR5 ;  /* 0x0000000500057c02 */ /* 0x001fce0008000f00 */
[----:B------:R-:W-:-:S07]  /*1d40*/  LEPC R20, `(.L_x_31) ;  /* 0x000000001014794e */ /* 0x000fce0000000000 */
[----:B--2---:R-:W-:Y:S05]  /*1d50*/  CALL.ABS.NOINC R8 ;  /* 0x0000000008007343 */ /* 0x004fea0003c00000 */
.L_x_31:
[----:B------:R-:W-:-:S07]  /*1d60*/  PRMT R0, RZ, 0x7610, R0 ;  /* 0x00007610ff007816 */ /* 0x000fce0000000000 */
.L_x_30:
[----:B------:R-:W-:Y:S05]  /*1d70*/  BSYNC.RECONVERGENT B6 ;  /* 0x0000000000067941 */ /* 0x000fea0003800200 */
.L_x_29:
        /* <DEDUP_REMOVED lines=21> */
[----:B------:R-:W-:-:S05]  /*1ed0*/  @!P1 IMAD.IADD R5, R5, 0x1, -R8 ;  /* 0x0000000105059824 */ /* 0x000fca00078e0a08 */
[----:B------:R-:W-:Y:S02]  /*1ee0*/  @!P2 IADD3 R5, PT, PT, -R5, RZ, RZ ;  /* 0x000000ff0505a210 */ /* 0x000fe40007ffe1ff */
        /* <DEDUP_REMOVED lines=9> */
[----:B-1----:R-:W-:Y:S02]  /*1f80*/  IMAD.U32 R4, RZ, RZ, UR4 ;  /* 0x00000004ff047e24 */ /* 0x002fe4000f8e00ff */
[----:B0-----:R-:W-:-:S07]  /*1f90*/  IMAD.U32 R5, RZ, RZ, UR5 ;  /* 0x00000005ff057e24 */ /* 0x001fce000f8e00ff */
[----:B------:R-:W-:-:S07]  /*1fa0*/  LEPC R20, `(.L_x_34) ;  /* 0x000000001014794e */ /* 0x000fce0000000000 */
[----:B--2---:R-:W-:Y:S05]  /*1fb0*/  CALL.ABS.NOINC R8 ;  /* 0x0000000008007343 */ /* 0x004fea0003c00000 */
.L_x_34:
[----:B------:R-:W-:-:S07]  /*1fc0*/  PRMT R0, RZ, 0x7610, R0 ;  /* 0x00007610ff007816 */ /* 0x000fce0000000000 */
.L_x_33:
[----:B------:R-:W-:Y:S05]  /*1fd0*/  BSYNC.RECONVERGENT B6 ;  /* 0x0000000000067941 */ /* 0x000fea0003800200 */
.L_x_32:
[-C--:B------:R-:W-:Y:S01]  /*1fe0*/  IABS R6, R17.reuse ;  /* 0x0000001100067213 */ /* 0x080fe20000000000 */
[----:B------:R-:W-:Y:S01]  /*1ff0*/  BSSY.RECONVERGENT B6, `(.L_x_35) ;  /* 0x0000025000067945 */ /* 0x000fe20003800200 */
[----:B------:R-:W-:Y:S01]  /*2000*/  IABS R8, R17 ;  /* 0x0000001100087213 */ /* 0x000fe20000000000 */
[----:B------:R-:W-:Y:S01]  /*2010*/  VIADD R19, R17, 0xc ;  /* 0x0000000c11137836 */ /* 0x000fe20000000000 */
[----:B------:R-:W0:Y:S01]  /*2020*/  I2F.RP R3, R6 ;  /* 0x0000000600037306 */ /* 0x000e220000209400 */
[----:B------:R-:W-:Y:S02]  /*2030*/  IABS R10, R2 ;  /* 0x00000002000a7213 */ /* 0x000fe40000000000 */
[----:B------:R-:W-:Y:S01]  /*2040*/  IMAD.MOV R8, RZ, RZ, -R8 ;  /* 0x000000ffff087224 */ /* 0x000fe200078e0a08 */
[----:B------:R-:W-:-:S04]  /*2050*/  ISETP.GE.AND P2, PT, R2, RZ, PT ;  /* 0x000000ff0200720c */ /* 0x000fc80003f46270 */
[----:B0-----:R-:W0:Y:S02]  /*2060*/  MUFU.RCP R3, R3 ;  /* 0x0000000300037308 */ /* 0x001e240000001000 */
[----:B0-----:R-:W-:-:S06]  /*2070*/  IADD3 R4, PT, PT, R3, 0xffffffe, RZ ;  /* 0x0ffffffe03047810 */ /* 0x001fcc0007ffe0ff */
        /* <DEDUP_REMOVED lines=11> */
[----:B------:R-:W-:-:S05]  /*2130*/  @!P1 IADD3 R5, PT, PT, R5, -R6, RZ ;  /* 0x8000000605059210 */ /* 0x000fca0007ffe0ff */
[----:B------:R-:W-:Y:S01]  /*2140*/  @!P2 IMAD.MOV R5, RZ, RZ, -R5 ;  /* 0x000000ffff05a224 */ /* 0x000fe200078e0a05 */
[----:B------:R-:W-:-:S04]  /*2150*/  @!P0 LOP3.LUT R5, RZ, R17, RZ, 0x33, !PT ;  /* 0x00000011ff058212 */ /* 0x000fc800078e33ff */
[----:B------:R-:W-:-:S13]  /*2160*/  ISETP.NE.AND P0, PT, R5, RZ, PT ;  /* 0x000000ff0500720c */ /* 0x000fda0003f05270 */
[----:B------:R-:W-:Y:S05]  /*2170*/  @P0 BRA `(.L_x_36) ;  /* 0x0000000000300947 */ /* 0x000fea0003800000 */
[----:B------:R-:W-:Y:S01]  /*2180*/  MOV R8, 0x0 ;  /* 0x0000000000087802 */ /* 0x000fe20000000f00 */
[----:B------:R-:W-:Y:S01]  /*2190*/  IMAD.MOV.U32 R16, RZ, RZ, R2 ;  /* 0x000000ffff107224 */ /* 0x000fe200078e0002 */
[----:B------:R-:W0:Y:S01]  /*21a0*/  LDCU.64 UR4, c[0x4][0x10] ;  /* 0x01000200ff0477ac */ /* 0x000e220008000a00 */
[----:B------:R-:W-:Y:S02]  /*21b0*/  IMAD.MOV.U32 R6, RZ, RZ, R23 ;  /* 0x000000ffff067224 */ /* 0x000fe400078e0017 */
[----:B------:R-:W-:Y:S01]  /*21c0*/  IMAD.MOV.U32 R7, RZ, RZ, R22 ;  /* 0x000000ffff077224 */ /* 0x000fe200078e0016 */
[----:B------:R1:W-:Y:S01]  /*21d0*/  STL.64 [R1], R16 ;  /* 0x0000001001007387 */ /* 0x0003e20000100a00 */
[----:B------:R-:W2:Y:S01]  /*21e0*/  LDC.64 R8, c[0x4][R8] ;  /* 0x0100000008087b82 */ /* 0x000ea20000000a00 */
[----:B0-----:R-:W-:Y:S01]  /*21f0*/  IMAD.U32 R4, RZ, RZ, UR4 ;  /* 0x00000004ff047e24 */ /* 0x001fe2000f8e00ff */
[----:B-1----:R-:W-:-:S07]  /*2200*/  MOV R5, UR5 ;  /* 0x0000000500057c02 */ /* 0x002fce0008000f00 */
[----:B------:R-:W-:-:S07]  /*2210*/  LEPC R20, `(.L_x_37) ;  /* 0x000000001014794e */ /* 0x000fce0000000000 */
[----:B--2---:R-:W-:Y:S05]  /*2220*/  CALL.ABS.NOINC R8 ;  /* 0x0000000008007343 */ /* 0x004fea0003c00000 */
.L_x_37:
[----:B------:R-:W-:-:S07]  /*2230*/  PRMT R0, RZ, 0x7610, R0 ;  /* 0x00007610ff007816 */ /* 0x000fce0000000000 */
.L_x_36:
[----:B------:R-:W-:Y:S05]  /*2240*/  BSYNC.RECONVERGENT B6 ;  /* 0x0000000000067941 */ /* 0x000fea0003800200 */
.L_x_35:
        /* <DEDUP_REMOVED lines=36> */
.L_x_40:
[----:B------:R-:W-:-:S07]  /*2490*/  PRMT R0, RZ, 0x7610, R0 ;  /* 0x00007610ff007816 */ /* 0x000fce0000000000 */
.L_x_39:
[----:B------:R-:W-:Y:S05]  /*24a0*/  BSYNC.RECONVERGENT B6 ;  /* 0x0000000000067941 */ /* 0x000fea0003800200 */
.L_x_38:
[----:B------:R-:W-:Y:S01]  /*24b0*/  IADD3 R3, PT, PT, R17, 0x6, RZ ;  /* 0x0000000611037810 */ /* 0x000fe20007ffe0ff */
[----:B------:R-:W-:Y:S01]  /*24c0*/  BSSY.RECONVERGENT B6, `(.L_x_41) ;  /* 0x0000024000067945 */ /* 0x000fe20003800200 */
[----:B------:R-:W-:Y:S02]  /*24d0*/  IABS R10, R2 ;  /* 0x00000002000a7213 */ /* 0x000fe40000000000 */
[-C--:B------:R-:W-:Y:S02]  /*24e0*/  IABS R8, R3.reuse ;  /* 0x0000000300087213 */ /* 0x080fe40000000000 */
[----:B------:R-:W-:Y:S02]  /*24f0*/  IABS R9, R3 ;  /* 0x0000000300097213 */ /* 0x000fe40000000000 */
[----:B------:R-:W0:Y:S01]  /*2500*/  I2F.RP R6, R8 ;  /* 0x0000000800067306 */ /* 0x000e220000209400 */
[----:B------:R-:W-:-:S07]  /*2510*/  ISETP.GE.AND P2, PT, R2, RZ, PT ;  /* 0x000000ff0200720c */ /* 0x000fce0003f46270 */
[----:B0-----:R-:W0:Y:S02]  /*2520*/  MUFU.RCP R6, R6 ;  /* 0x0000000600067308 */ /* 0x001e240000001000 */
[----:B0-----:R-:W-:Y:S02]  /*2530*/  VIADD R4, R6, 0xffffffe ;  /* 0x0ffffffe06047836 */ /* 0x001fe40000000000 */
[----:B------:R-:W-:-:S04]  /*2540*/  IMAD.MOV R6, RZ, RZ, -R9 ;  /* 0x000000ffff067224 */ /* 0x000fc800078e0a09 */
        /* <DEDUP_REMOVED lines=8> */
[----:B------:R-:W-:Y:S02]  /*25d0*/  @!P0 IADD3 R5, PT, PT, R5, -R8, RZ ;  /* 0x8000000805058210 */ /* 0x000fe40007ffe0ff */
[----:B------:R-:W-:Y:S02]  /*25e0*/  ISETP.NE.AND P0, PT, R3, RZ, PT ;  /* 0x000000ff0300720c */ /* 0x000fe40003f05270 */
        /* <DEDUP_REMOVED lines=9> */
[----:B------:R-:W-:Y:S01]  /*2680*/  MOV R6, R23 ;  /* 0x0000001700067202 */ /* 0x000fe20000000f00 */
[----:B------:R-:W-:Y:S02]  /*2690*/  IMAD.MOV.U32 R7, RZ, RZ, R22 ;  /* 0x000000ffff077224 */ /* 0x000fe400078e0016 */
[----:B------:R-:W2:Y:S01]  /*26a0*/  LDC.64 R8, c[0x4][R8] ;  /* 0x0100000008087b82 */ /* 0x000ea20000000a00 */
[----:B-1----:R-:W-:Y:S02]  /*26b0*/  IMAD.U32 R4, RZ, RZ, UR4 ;  /* 0x00000004ff047e24 */ /* 0x002fe4000f8e00ff */
[----:B0-----:R-:W-:-:S07]  /*26c0*/  IMAD.U32 R5, RZ, RZ, UR5 ;  /* 0x00000005ff057e24 */ /* 0x001fce000f8e00ff */
[----:B------:R-:W-:-:S07]  /*26d0*/  LEPC R20, `(.L_x_43) ;  /* 0x000000001014794e */ /* 0x000fce0000000000 */
[----:B--2---:R-:W-:Y:S05]  /*26e0*/  CALL.ABS.NOINC R8 ;  /* 0x0000000008007343 */ /* 0x004fea0003c00000 */
.L_x_43:
[----:B------:R-:W-:-:S07]  /*26f0*/  PRMT R0, RZ, 0x7610, R0 ;  /* 0x00007610ff007816 */ /* 0x000fce0000000000 */
.L_x_42:
[----:B------:R-:W-:Y:S05]  /*2700*/  BSYNC.RECONVERGENT B6 ;  /* 0x0000000000067941 */ /* 0x000fea0003800200 */
.L_x_41:
        /* <DEDUP_REMOVED lines=11> */
[----:B0-----:R-:W-:Y:S02]  /*27c0*/  HFMA2 R4, -RZ, RZ, 0, 0 ;  /* 0x00000000ff047431 */ /* 0x001fe400000001ff */
        /* <DEDUP_REMOVED lines=20> */
[----:B-1----:R-:W-:Y:S01]  /*2910*/  MOV R4, UR4 ;  /* 0x0000000400047c02 */ /* 0x002fe20008000f00 */
[----:B0-----:R-:W-:-:S07]  /*2920*/  IMAD.U32 R5, RZ, RZ, UR5 ;  /* 0x00000005ff057e24 */ /* 0x001fce000f8e00ff */
[----:B------:R-:W-:-:S07]  /*2930*/  LEPC R20, `(.L_x_46) ;  /* 0x000000001014794e */ /* 0x000fce0000000000 */
[----:B--2---:R-:W-:Y:S05]  /*2940*/  CALL.ABS.NOINC R8 ;  /* 0x0000000008007343 */ /* 0x004fea0003c00000 */
.L_x_46:
[----:B------:R-:W-:-:S07]  /*2950*/  PRMT R0, RZ, 0x7610, R0 ;  /* 0x00007610ff007816 */ /* 0x000fce0000000000 */
.L_x_45:
[----:B------:R-:W-:Y:S05]  /*2960*/  BSYNC.RECONVERGENT B6 ;  /* 0x0000000000067941 */ /* 0x000fea0003800200 */
.L_x_44:
[-C--:B------:R-:W-:Y:S01]  /*2970*/  IABS R6, R19.reuse ;  /* 0x0000001300067213 */ /* 0x080fe20000000000 */
[----:B------:R-:W-:Y:S01]  /*2980*/  BSSY.RECONVERGENT B6, `(.L_x_47) ;  /* 0x0000024000067945 */ /* 0x000fe20003800200 */
[----:B------:R-:W-:Y:S02]  /*2990*/  IABS R8, R19 ;  /* 0x0000001300087213 */ /* 0x000fe40000000000 */
[----:B------:R-:W0:Y:S01]  /*29a0*/  I2F.RP R3, R6 ;  /* 0x0000000600037306 */ /* 0x000e220000209400 */
[----:B------:R-:W-:Y:S02]  /*29b0*/  IABS R10, R2 ;  /* 0x00000002000a7213 */ /* 0x000fe40000000000 */
[----:B------:R-:W-:Y:S01]  /*29c0*/  IMAD.MOV R8, RZ, RZ, -R8 ;  /* 0x000000ffff087224 */ /* 0x000fe200078e0a08 */
[----:B------:R-:W-:-:S04]  /*29d0*/  ISETP.GE.AND P2, PT, R2, RZ, PT ;  /* 0x000000ff0200720c */ /* 0x000fc80003f46270 */
[----:B0-----:R-:W0:Y:S02]  /*29e0*/  MUFU.RCP R3, R3 ;  /* 0x0000000300037308 */ /* 0x001e240000001000 */
[----:B0-----:R-:W-:-:S06]  /*29f0*/  VIADD R4, R3, 0xffffffe ;  /* 0x0ffffffe03047836 */ /* 0x001fcc0000000000 */
        /* <DEDUP_REMOVED lines=17> */
[----:B------:R-:W-:Y:S01]  /*2b10*/  IMAD.MOV.U32 R18, RZ, RZ, R2 ;  /* 0x000000ffff127224 */ /* 0x000fe200078e0002 */
[----:B------:R-:W0:Y:S01]  /*2b20*/  LDCU.64 UR4, c[0x4][0x10] ;  /* 0x01000200ff0477ac */ /* 0x000e220008000a00 */
[----:B------:R-:W-:Y:S01]  /*2b30*/  IMAD.MOV.U32 R6, RZ, RZ, R23 ;  /* 0x000000ffff067224 */ /* 0x000fe200078e0017 */
[----:B------:R-:W-:Y:S02]  /*2b40*/  MOV R7, R22 ;  /* 0x0000001600077202 */ /* 0x000fe40000000f00 */
[----:B------:R1:W-:Y:S01]  /*2b50*/  STL.64 [R1], R18 ;  /* 0x0000001201007387 */ /* 0x0003e20000100a00 */
[----:B------:R-:W2:Y:S01]  /*2b60*/  LDC.64 R8, c[0x4][R8] ;  /* 0x0100000008087b82 */ /* 0x000ea20000000a00 */
[----:B0-----:R-:W-:Y:S02]  /*2b70*/  IMAD.U32 R4, RZ, RZ, UR4 ;  /* 0x00000004ff047e24 */ /* 0x001fe4000f8e00ff */
[----:B-1----:R-:W-:-:S07]  /*2b80*/  IMAD.U32 R5, RZ, RZ, UR5 ;  /* 0x00000005ff057e24 */ /* 0x002fce000f8e00ff */
[----:B------:R-:W-:-:S07]  /*2b90*/  LEPC R20, `(.L_x_49) ;  /* 0x000000001014794e */ /* 0x000fce0000000000 */
[----:B--2---:R-:W-:Y:S05]  /*2ba0*/  CALL.ABS.NOINC R8 ;  /* 0x0000000008007343 */ /* 0x004fea0003c00000 */
.L_x_49:
[----:B------:R-:W-:-:S07]  /*2bb0*/  PRMT R0, RZ, 0x7610, R0 ;  /* 0x00007610ff007816 */ /* 0x000fce0000000000 */
.L_x_48:
[----:B------:R-:W-:Y:S05]  /*2bc0*/  BSYNC.RECONVERGENT B6 ;  /* 0x0000000000067941 */ /* 0x000fea0003800200 */
.L_x_47:
[----:B------:R-:W-:Y:S01]  /*2bd0*/  ISETP.NE.AND P0, PT, R26, RZ, PT ;  /* 0x000000ff1a00720c */ /* 0x000fe20003f05270 */
[----:B------:R-:W-:-:S12]  /*2be0*/  VIADD R17, R17, 0x18 ;  /* 0x0000001811117836 */ /* 0x000fd80000000000 */
[----:B------:R-:W-:Y:S05]  /*2bf0*/  @P0 BRA `(.L_x_50) ;  /* 0xffffffec00240947 */ /* 0x000fea000383ffff */
[----:B------:R-:W-:Y:S05]  /*2c00*/  BSYNC.RECONVERGENT B7 ;  /* 0x0000000000077941 */ /* 0x000fea0003800200 */
.L_x_25:
[----:B------:R-:W-:-:S07]  /*2c10*/  VIADD R17, R17, 0xfffffff8 ;  /* 0xfffffff811117836 */ /* 0x000fce0000000000 */
.L_x_24:
[----:B------:R-:W-:Y:S05]  /*2c20*/  BSYNC.RECONVERGENT B8 ;  /* 0x0000000000087941 */ /* 0x000fea0003800200 */
.L_x_23:
[----:B------:R-:W-:-:S13]  /*2c30*/  ISETP.NE.AND P0, PT, R24, RZ, PT ;  /* 0x000000ff1800720c */ /* 0x000fda0003f05270 */
[----:B------:R-:W-:Y:S05]  /*2c40*/  @!P0 BRA `(.L_x_19) ;  /* 0x0000000400508947 */ /* 0x000fea0003800000 */
[----:B------:R-:W-:Y:S02]  /*2c50*/  IMAD.MOV R24, RZ, RZ, -R24 ;  /* 0x000000ffff187224 */ /* 0x000fe400078e0a18 */
[----:B------:R-:W-:-:S07]  /*2c60*/  VIADD R17, R17, 0x2 ;  /* 0x0000000211117836 */ /* 0x000fce0000000000 */
.L_x_57:
[----:B------:R-:W-:Y:S01]  /*2c70*/  IADD3 R3, PT, PT, R17, -0x2, RZ ;  /* 0xfffffffe11037810 */ /* 0x000fe20007ffe0ff */
[----:B------:R-:W-:Y:S01]  /*2c80*/  VIADD R24, R24, 0x1 ;  /* 0x0000000118187836 */ /* 0x000fe20000000000 */
[----:B------:R-:W-:Y:S01]  /*2c90*/  IABS R10, R2 ;  /* 0x00000002000a7213 */ /* 0x000fe20000000000 */
[----:B------:R-:W-:Y:S01]  /*2ca0*/  BSSY.RECONVERGENT B6, `(.L_x_51) ;  /* 0x0000025000067945 */ /* 0x000fe20003800200 */
        /* <DEDUP_REMOVED lines=18> */
[----:B------:R-:W-:Y:S01]  /*2dd0*/  @!P1 IMAD.IADD R5, R5, 0x1, -R8 ;  /* 0x0000000105059824 */ /* 0x000fe200078e0a08 */
[----:B------:R-:W-:-:S03]  /*2de0*/  ISETP.NE.AND P1, PT, R24, RZ, PT ;  /* 0x000000ff1800720c */ /* 0x000fc60003f25270 */
[----:B------:R-:W-:Y:S01]  /*2df0*/  @!P2 IMAD.MOV R5, RZ, RZ, -R5 ;  /* 0x000000ffff05a224 */ /* 0x000fe200078e0a05 */
[----:B------:R-:W-:Y:S02]  /*2e00*/  @!P0 LOP3.LUT R5, RZ, R3, RZ, 0x33, !PT ;  /* 0x00000003ff058212 */ /* 0x000fe400078e33ff */
[----:B------:R-:W-:Y:S02]  /*2e10*/  P2R R18, PR, RZ, 0x2 ;  /* 0x00000002ff127803 */ /* 0x000fe40000000000 */
        /* <DEDUP_REMOVED lines=12> */
.L_x_53:
[----:B------:R-:W-:-:S07]  /*2ee0*/  PRMT R0, RZ, 0x7610, R0 ;  /* 0x00007610ff007816 */ /* 0x000fce0000000000 */
.L_x_52:
[----:B------:R-:W-:Y:S05]  /*2ef0*/  BSYNC.RECONVERGENT B6 ;  /* 0x0000000000067941 */ /* 0x000fea0003800200 */
.L_x_51:
[-C--:B------:R-:W-:Y:S01]  /*2f00*/  IABS R6, R17.reuse ;  /* 0x0000001100067213 */ /* 0x080fe20000000000 */
[----:B------:R-:W-:Y:S01]  /*2f10*/  BSSY.RECONVERGENT B6, `(.L_x_54) ;  /* 0x0000024000067945 */ /* 0x000fe20003800200 */
[----:B------:R-:W-:Y:S02]  /*2f20*/  IABS R8, R17 ;  /* 0x0000001100087213 */ /* 0x000fe40000000000 */
[----:B------:R-:W0:Y:S01]  /*2f30*/  I2F.RP R3, R6 ;  /* 0x0000000600037306 */ /* 0x000e220000209400 */
[----:B------:R-:W-:Y:S02]  /*2f40*/  IABS R10, R2 ;  /* 0x00000002000a7213 */ /* 0x000fe40000000000 */
[----:B------:R-:W-:Y:S02]  /*2f50*/  IADD3 R8, PT, PT, RZ, -R8, RZ ;  /* 0x80000008ff087210 */ /* 0x000fe40007ffe0ff */
[----:B------:R-:W-:-:S03]  /*2f60*/  ISETP.GE.AND P2, PT, R2, RZ, PT ;  /* 0x000000ff0200720c */ /* 0x000fc60003f46270 */
[----:B0-----:R-:W0:Y:S02]  /*2f70*/  MUFU.RCP R3, R3 ;  /* 0x0000000300037308 */ /* 0x001e240000001000 */
[----:B0-----:R-:W-:-:S06]  /*2f80*/  VIADD R4, R3, 0xffffffe ;  /* 0x0ffffffe03047836 */ /* 0x001fcc0000000000 */
        /* <DEDUP_REMOVED lines=17> */
[----:B------:R-:W0:Y:S01]  /*30a0*/  LDCU.64 UR4, c[0x4][0x10] ;  /* 0x01000200ff0477ac */ /* 0x000e220008000a00 */
[----:B------:R-:W-:Y:S01]  /*30b0*/  MOV R16, R2 ;  /* 0x0000000200107202 */ /* 0x000fe20000000f00 */
[----:B------:R-:W-:Y:S02]  /*30c0*/  IMAD.MOV.U32 R6, RZ, RZ, R23 ;  /* 0x000000ffff067224 */ /* 0x000fe400078e0017 */
[----:B------:R-:W-:Y:S01]  /*30d0*/  IMAD.MOV.U32 R7, RZ, RZ, R22 ;  /* 0x000000ffff077224 */ /* 0x000fe200078e0016 */
[----:B------:R-:W1:Y:S01]  /*30e0*/  LDC.64 R8, c[0x4][R8] ;  /* 0x0100000008087b82 */ /* 0x000e620000000a00 */
[----:B------:R2:W-:Y:S01]  /*30f0*/  STL.64 [R1], R16 ;  /* 0x0000001001007387 */ /* 0x0005e20000100a00 */
[----:B0-----:R-:W-:Y:S02]  /*3100*/  IMAD.U32 R4, RZ, RZ, UR4 ;  /* 0x00000004ff047e24 */ /* 0x001fe4000f8e00ff */
[----:B--2---:R-:W-:-:S07]  /*3110*/  IMAD.U32 R5, RZ, RZ, UR5 ;  /* 0x00000005ff057e24 */ /* 0x004fce000f8e00ff */
[----:B------:R-:W-:-:S07]  /*3120*/  LEPC R20, `(.L_x_56) ;  /* 0x000000001014794e */ /* 0x000fce0000000000 */
[----:B-1----:R-:W-:Y:S05]  /*3130*/  CALL.ABS.NOINC R8 ;  /* 0x0000000008007343 */ /* 0x002fea0003c00000 */
.L_x_56:
[----:B------:R-:W-:-:S07]  /*3140*/  PRMT R0, RZ, 0x7610, R0 ;  /* 0x00007610ff007816 */ /* 0x000fce0000000000 */
.L_x_55:
[----:B------:R-:W-:Y:S05]  /*3150*/  BSYNC.RECONVERGENT B6 ;  /* 0x0000000000067941 */ /* 0x000fea0003800200 */
.L_x_54:
[----:B------:R-:W-:Y:S02]  /*3160*/  ISETP.NE.AND P0, PT, R18, RZ, PT ;  /* 0x000000ff1200720c */ /* 0x000fe40003f05270 */
[----:B------:R-:W-:-:S11]  /*3170*/  IADD3 R17, PT, PT, R17, 0x6, RZ ;  /* 0x0000000611117810 */ /* 0x000fd60007ffe0ff */
[----:B------:R-:W-:Y:S05]  /*3180*/  @P0 BRA `(.L_x_57) ;  /* 0xfffffff800b80947 */ /* 0x000fea000383ffff */
.L_x_19:
[----:B------:R-:W-:Y:S05]  /*3190*/  BSYNC.RECONVERGENT B9 ;  /* 0x0000000000097941 */ /* 0x000fea0003800200 */
.L_x_13:
[----:B------:R-:W-:-:S13]  /*31a0*/  LOP3.LUT P0, RZ, R0, 0xff, RZ, 0xc0, !PT ;  /* 0x000000ff00ff7812 */ /* 0x000fda000780c0ff */
[----:B------:R-:W-:Y:S05]  /*31b0*/  @!P0 EXIT ;  /* 0x000000000000894d */ /* 0x000fea0003800000 */
.L_x_12:
[----:B------:R-:W-:Y:S05]  /*31c0*/  BSYNC.RECONVERGENT B10 ;  /* 0x00000000000a7941 */ /* 0x000fea0003800200 */
.L_x_11:
[----:B------:R-:W0:Y:S02]  /*31d0*/  LDCU.64 UR4, c[0x0][0x358] ;  /* 0x00006b00ff0477ac */ /* 0x000e240008000a00 */
[----:B0-----:R-:W-:Y:S01]  /*31e0*/  STG.E desc[UR4][R28.64], R2 ;  /* 0x000000021c007986 */ /* 0x001fe2000c101904 */
[----:B------:R-:W-:Y:S05]  /*31f0*/  EXIT ;  /* 0x000000000000794d */ /* 0x000fea0003800000 */
        .weak           $__internal_0_$__cuda_sm20_dsqrt_rn_f64_mediumpath_v1
        .type           $__internal_0_$__cuda_sm20_dsqrt_rn_f64_mediumpath_v1,@function
        .size           $__internal_0_$__cuda_sm20_dsqrt_rn_f64_mediumpath_v1,(.L_x_63 - $__internal_0_$__cuda_sm20_dsqrt_rn_f64_mediumpath_v1)
$__internal_0_$__cuda_sm20_dsqrt_rn_f64_mediumpath_v1:
[----:B------:R-:W-:Y:S01]  /*3200*/  ISETP.GE.U32.AND P0, PT, R6, -0x3400000, PT ;  /* 0xfcc000000600780c */ /* 0x000fe20003f06070 */
[----:B------:R-:W-:Y:S01]  /*3210*/  BSSY.RECONVERGENT B1, `(.L_x_58) ;  /* 0x0000024000017945 */ /* 0x000fe20003800200 */
[----:B------:R-:W-:-:S11]  /*3220*/  IMAD.MOV.U32 R9, RZ, RZ, R15 ;  /* 0x000000ffff097224 */ /* 0x000fd600078e000f */
[----:B------:R-:W-:Y:S05]  /*3230*/  @!P0 BRA `(.L_x_59) ;  /* 0x0000000000208947 */ /* 0x000fea0003800000 */
[----:B------:R-:W-:-:S10]  /*3240*/  DFMA.RM R8, R12, R8, R10 ;  /* 0x000000080c08722b */ /* 0x000fd4000000400a */
[----:B------:R-:W-:-:S05]  /*3250*/  IADD3 R6, P0, PT, R8, 0x1, RZ ;  /* 0x0000000108067810 */ /* 0x000fca0007f1e0ff */
[----:B------:R-:W-:-:S06]  /*3260*/  IMAD.X R7, RZ, RZ, R9, P0 ;  /* 0x000000ffff077224 */ /* 0x000fcc00000e0609 */
[----:B------:R-:W-:-:S08]  /*3270*/  DFMA.RP R4, -R8, R6, R4 ;  /* 0x000000060804722b */ /* 0x000fd00000008104 */
[----:B------:R-:W-:-:S06]  /*3280*/  DSETP.GT.AND P0, PT, R4, RZ, PT ;  /* 0x000000ff0400722a */ /* 0x000fcc0003f04000 */
[----:B------:R-:W-:Y:S02]  /*3290*/  FSEL R6, R6, R8, P0 ;  /* 0x0000000806067208 */ /* 0x000fe40000000000 */
[----:B------:R-:W-:Y:S01]  /*32a0*/  FSEL R7, R7, R9, P0 ;  /* 0x0000000907077208 */ /* 0x000fe20000000000 */
[----:B------:R-:W-:Y:S06]  /*32b0*/  BRA `(.L_x_60) ;  /* 0x0000000000647947 */ /* 0x000fec0003800000 */
.L_x_59:
[----:B------:R-:W-:-:S14]  /*32c0*/  DSETP.NE.AND P0, PT, R4, RZ, PT ;  /* 0x000000ff0400722a */ /* 0x000fdc0003f05000 */
[----:B------:R-:W-:Y:S05]  /*32d0*/  @!P0 BRA `(.L_x_61) ;  /* 0x0000000000588947 */ /* 0x000fea0003800000 */
[----:B------:R-:W-:-:S13]  /*32e0*/  ISETP.GE.AND P0, PT, R5, RZ, PT ;  /* 0x000000ff0500720c */ /* 0x000fda0003f06270 */
[----:B------:R-:W-:Y:S02]  /*32f0*/  @!P0 IMAD.MOV.U32 R6, RZ, RZ, 0x0 ;  /* 0x00000000ff068424 */ /* 0x000fe400078e00ff */
[----:B------:R-:W-:Y:S01]  /*3300*/  @!P0 IMAD.MOV.U32 R7, RZ, RZ, -0x80000 ;  /* 0xfff80000ff078424 */ /* 0x000fe200078e00ff */
[----:B------:R-:W-:Y:S06]  /*3310*/  @!P0 BRA `(.L_x_60) ;  /* 0x00000000004c8947 */ /* 0x000fec0003800000 */
[----:B------:R-:W-:-:S13]  /*3320*/  ISETP.GT.AND P0, PT, R5, 0x7fefffff, PT ;  /* 0x7fefffff0500780c */ /* 0x000fda0003f04270 */
[----:B------:R-:W-:Y:S05]  /*3330*/  @P0 BRA `(.L_x_61) ;  /* 0x0000000000400947 */ /* 0x000fea0003800000 */
[----:B------:R-:W-:Y:S01]  /*3340*/  DMUL R4, R4, 8.11296384146066816958e+31 ;  /* 0x4690000004047828 */ /* 0x000fe20000000000 */
[----:B------:R-:W-:Y:S01]  /*3350*/  MOV R6, RZ ;  /* 0x000000ff00067202 */ /* 0x000fe20000000f00 */
[----:B------:R-:W-:Y:S02]  /*3360*/  IMAD.MOV.U32 R10, RZ, RZ, 0x0 ;  /* 0x00000000ff0a7424 */ /* 0x000fe400078e00ff */
[----:B------:R-:W-:Y:S02]  /*3370*/  IMAD.MOV.U32 R11, RZ, RZ, 0x3fd80000 ;  /* 0x3fd80000ff0b7424 */ /* 0x000fe400078e00ff */
[----:B------:R-:W0:Y:S02]  /*3380*/  MUFU.RSQ64H R7, R5 ;  /* 0x0000000500077308 */ /* 0x000e240000001c00 */
[----:B0-----:R-:W-:-:S08]  /*3390*/  DMUL R8, R6, R6 ;  /* 0x0000000606087228 */ /* 0x001fd00000000000 */
[----:B------:R-:W-:-:S08]  /*33a0*/  DFMA R8, R4, -R8, 1 ;  /* 0x3ff000000408742b */ /* 0x000fd00000000808 */
[----:B------:R-:W-:Y:S02]  /*33b0*/  DFMA R10, R8, R10, 0.5 ;  /* 0x3fe00000080a742b */ /* 0x000fe4000000000a */
[----:B------:R-:W-:-:S08]  /*33c0*/  DMUL R8, R6, R8 ;  /* 0x0000000806087228 */ /* 0x000fd00000000000 */
[----:B------:R-:W-:-:S08]  /*33d0*/  DFMA R8, R10, R8, R6 ;  /* 0x000000080a08722b */ /* 0x000fd00000000006 */
[----:B------:R-:W-:Y:S02]  /*33e0*/  DMUL R6, R4, R8 ;  /* 0x0000000804067228 */ /* 0x000fe40000000000 */
[----:B------:R-:W-:-:S06]  /*33f0*/  VIADD R9, R9, 0xfff00000 ;  /* 0xfff0000009097836 */ /* 0x000fcc0000000000 */
[----:B------:R-:W-:-:S08]  /*3400*/  DFMA R10, R6, -R6, R4 ;  /* 0x80000006060a722b */ /* 0x000fd00000000004 */
[----:B------:R-:W-:-:S10]  /*3410*/  DFMA R6, R8, R10, R6 ;  /* 0x0000000a0806722b */ /* 0x000fd40000000006 */
[----:B------:R-:W-:Y:S01]  /*3420*/  VIADD R7, R7, 0xfcb00000 ;  /* 0xfcb0000007077836 */ /* 0x000fe20000000000 */
[----:B------:R-:W-:Y:S06]  /*3430*/  BRA `(.L_x_60) ;  /* 0x0000000000047947 */ /* 0x000fec0003800000 */
.L_x_61:
[----:B------:R-:W-:-:S11]  /*3440*/  DADD R6, R4, R4 ;  /* 0x0000000004067229 */ /* 0x000fd60000000004 */
.L_x_60:
[----:B------:R-:W-:Y:S05]  /*3450*/  BSYNC.RECONVERGENT B1 ;  /* 0x0000000000017941 */ /* 0x000fea0003800200 */
.L_x_58:
[----:B------:R-:W-:Y:S01]  /*3460*/  IMAD.MOV.U32 R4, RZ, RZ, R0 ;  /* 0x000000ffff047224 */ /* 0x000fe200078e0000 */
[----:B------:R-:W-:Y:S01]  /*3470*/  MOV R16, R6 ;  /* 0x0000000600107202 */ /* 0x000fe20000000f00 */
[----:B------:R-:W-:Y:S02]  /*3480*/  IMAD.MOV.U32 R5, RZ, RZ, 0x0 ;  /* 0x00000000ff057424 */ /* 0x000fe400078e00ff */
[----:B------:R-:W-:Y:S02]  /*3490*/  IMAD.MOV.U32 R17, RZ, RZ, R7 ;  /* 0x000000ffff117224 */ /* 0x000fe400078e0007 */
[----:B------:R-:W-:Y:S05]  /*34a0*/  RET.REL.NODEC R4 `(_Z11findFactorsPib) ;  /* 0xffffffc804d47950 */ /* 0x000fea0003c3ffff */
.L_x_62:
[----:B------:R-:W-:-:S00]  /*34b0*/  BRA `(.L_x_62) ;  /* 0xfffffffc00fc7947 */ /* 0x000fc0000383ffff */
[----:B------:R-:W-:-:S00]  /*34c0*/  NOP ;  /* 0x0000000000007918 */ /* 0x000fc00000000000 */
        /* <DEDUP_REMOVED lines=11> */
.L_x_63:


//--------------------- .nv.global.init           --------------------------
	.section	.nv.global.init,"aw",@progbits
.nv.global.init:
	.type		$str,@object
	.size		$str,($str$1 - $str)
$str:
        /*0000*/ 	.byte	0x53, 0x70, 0x65, 0x63, 0x69, 0x61, 0x6c, 0x20, 0x63, 0x61, 0x73, 0x65, 0x20, 0x25, 0x64, 0x0a
        /*0010*/ 	.byte	0x00
	.type		$str$1,@object
	.size		$str$1,(.L_1 - $str$1)
$str$1:
        /*0011*/ 	.byte	0x25, 0x64, 0x20, 0x64, 0x69, 0x76, 0x69, 0x64, 0x65, 0x73, 0x20, 0x62, 0x79, 0x20, 0x25, 0x64
        /*0021*/ 	.byte	0x0a, 0x00
.L_1:


//--------------------- .nv.shared.reserved.0     --------------------------
	.section	.nv.shared.reserved.0,"aw",@nobits
	.weak		__nv_reservedSMEM_offset_0_alias
	.size		__nv_reservedSMEM_offset_0_alias, 0, 64
	.other		__nv_reservedSMEM_offset_0_alias,@"STO_CUDA_RESERVED_SHARED STV_DEFAULT"
__nv_reservedSMEM_offset_0_alias:
	.zero		0
	.zero		64


//--------------------- .nv.constant0._Z11findFactorsPib --------------------------
	.section	.nv.constant0._Z11findFactorsPib,"a",@progbits
	.sectionflags	@""
	.align	4
.nv.constant0._Z11findFactorsPib:
	.zero		905


//--------------------- SYMBOLS --------------------------

	.type		.nv.reservedSmem.offset0,@object
	.size		.nv.reservedSmem.offset0,0x4
	.type		vprintf,@function
